	.target	sm_90a

	.elftype	@"ET_EXEC"


//--------------------- .note.nv.tkinfo           --------------------------
	.section	.note.nv.tkinfo,"",@"SHT_NOTE"
	.sectionflags	@"SHF_NOTE_NV_TKINFO"
	.tkinfo
        /*0018*/ 	.word	0x00000002
        /*0030*/ 	.string	""
        /*0030*/ 	.string	"ptxas"
        /*0030*/ 	.string	"Cuda compilation tools, release 13.0, V13.0.88"
        /*0030*/ 	.string	"Build cuda_13.0.r13.0/compiler.36424714_0"
        /*0030*/ 	.string	"-arch sm_90a -m 64 "



//--------------------- .note.nv.cuinfo           --------------------------
	.section	.note.nv.cuinfo,"",@"SHT_NOTE"
	.sectionflags	@"SHF_NOTE_NV_CUINFO"
        /*0018*/ 	.short	0x0002
        /*001a*/ 	.short	0x005a
        /*001c*/ 	.short	0x0082
	.zero		2


//--------------------- .nv.info                  --------------------------
	.section	.nv.info,"",@"SHT_CUDA_INFO"
	.align	4


	//----- nvinfo : EIATTR_REGCOUNT
	.align		4
        /*0000*/ 	.byte	0x04, 0x2f
        /*0002*/ 	.short	(.L_15 - .L_14)
	.align		4
.L_14:
        /*0004*/ 	.word	index@(_ZN7cutlass13device_kernelINS_4gemm6kernel13GemmUniversalIN4cute5tupleIJiiiiEEENS1_10collective13CollectiveMmaINS1_34MainloopSm90TmaGmmaWarpSpecializedILi2ENS5_IJNS4_1CILi1EEENSA_ILi2EEESB_EEENS1_35KernelTmaWarpSpecializedCooperativeEEENS5_IJNSA_ILi256EEENSA_ILi128EEENSA_ILi64EEEEEENS_10tfloat32_tENS5_IJlSB_lEEESK_SL_NS4_8TiledMMAINS4_8MMA_AtomIJNS4_4SM904GMMA30MMA_64x128x8_F32TF32TF32_SS_TNILNSP_7ScaleInE1ELSR_1EEEEEENS4_6LayoutINS5_IJSC_SB_SB_EEENS5_IJSB_NSA_ILi0EEESW_EEEEENS5_IJNS4_10UnderscoreESZ_SZ_EEEEENS4_23SM90_TMA_LOAD_MULTICASTENS4_14ComposedLayoutINS4_7SwizzleILi3ELi4ELi3EEENS4_18smem_ptr_flag_bitsILi32EEENSU_INS5_IJNSA_ILi8EEENSA_ILi32EEEEEENS5_IJS19_SB_EEEEEEEvNS4_8identityENS4_13SM90_TMA_LOADES1D_vS1E_EENS_8epilogue10collective6detail29Sm90TmaWarpSpecializedAdapterINS1I_15DefaultEpilogueISK_SL_SL_NS1H_6thread17LinearCombinationISK_Li1EffLNS1M_9ScaleType4KindE0ELNS_15FloatRoundStyleE2ESK_EENS1_15EpilogueDefaultEEEEEvvEEEEvNT_6ParamsE)
        /*0008*/ 	.word	0x000000a8


	//----- nvinfo : EIATTR_FRAME_SIZE
	.align		4
.L_15:
        /*000c*/ 	.byte	0x04, 0x11
        /*000e*/ 	.short	(.L_17 - .L_16)
	.align		4
.L_16:
        /*0010*/ 	.word	index@(_ZN7cutlass13device_kernelINS_4gemm6kernel13GemmUniversalIN4cute5tupleIJiiiiEEENS1_10collective13CollectiveMmaINS1_34MainloopSm90TmaGmmaWarpSpecializedILi2ENS5_IJNS4_1CILi1EEENSA_ILi2EEESB_EEENS1_35KernelTmaWarpSpecializedCooperativeEEENS5_IJNSA_ILi256EEENSA_ILi128EEENSA_ILi64EEEEEENS_10tfloat32_tENS5_IJlSB_lEEESK_SL_NS4_8TiledMMAINS4_8MMA_AtomIJNS4_4SM904GMMA30MMA_64x128x8_F32TF32TF32_SS_TNILNSP_7ScaleInE1ELSR_1EEEEEENS4_6LayoutINS5_IJSC_SB_SB_EEENS5_IJSB_NSA_ILi0EEESW_EEEEENS5_IJNS4_10UnderscoreESZ_SZ_EEEEENS4_23SM90_TMA_LOAD_MULTICASTENS4_14ComposedLayoutINS4_7SwizzleILi3ELi4ELi3EEENS4_18smem_ptr_flag_bitsILi32EEENSU_INS5_IJNSA_ILi8EEENSA_ILi32EEEEEENS5_IJS19_SB_EEEEEEEvNS4_8identityENS4_13SM90_TMA_LOADES1D_vS1E_EENS_8epilogue10collective6detail29Sm90TmaWarpSpecializedAdapterINS1I_15DefaultEpilogueISK_SL_SL_NS1H_6thread17LinearCombinationISK_Li1EffLNS1M_9ScaleType4KindE0ELNS_15FloatRoundStyleE2ESK_EENS1_15EpilogueDefaultEEEEEvvEEEEvNT_6ParamsE)
        /*0014*/ 	.word	0x00000000


	//----- nvinfo : EIATTR_MIN_STACK_SIZE
	.align		4
.L_17:
        /*0018*/ 	.byte	0x04, 0x12
        /*001a*/ 	.short	(.L_19 - .L_18)
	.align		4
.L_18:
        /*001c*/ 	.word	index@(_ZN7cutlass13device_kernelINS_4gemm6kernel13GemmUniversalIN4cute5tupleIJiiiiEEENS1_10collective13CollectiveMmaINS1_34MainloopSm90TmaGmmaWarpSpecializedILi2ENS5_IJNS4_1CILi1EEENSA_ILi2EEESB_EEENS1_35KernelTmaWarpSpecializedCooperativeEEENS5_IJNSA_ILi256EEENSA_ILi128EEENSA_ILi64EEEEEENS_10tfloat32_tENS5_IJlSB_lEEESK_SL_NS4_8TiledMMAINS4_8MMA_AtomIJNS4_4SM904GMMA30MMA_64x128x8_F32TF32TF32_SS_TNILNSP_7ScaleInE1ELSR_1EEEEEENS4_6LayoutINS5_IJSC_SB_SB_EEENS5_IJSB_NSA_ILi0EEESW_EEEEENS5_IJNS4_10UnderscoreESZ_SZ_EEEEENS4_23SM90_TMA_LOAD_MULTICASTENS4_14ComposedLayoutINS4_7SwizzleILi3ELi4ELi3EEENS4_18smem_ptr_flag_bitsILi32EEENSU_INS5_IJNSA_ILi8EEENSA_ILi32EEEEEENS5_IJS19_SB_EEEEEEEvNS4_8identityENS4_13SM90_TMA_LOADES1D_vS1E_EENS_8epilogue10collective6detail29Sm90TmaWarpSpecializedAdapterINS1I_15DefaultEpilogueISK_SL_SL_NS1H_6thread17LinearCombinationISK_Li1EffLNS1M_9ScaleType4KindE0ELNS_15FloatRoundStyleE2ESK_EENS1_15EpilogueDefaultEEEEEvvEEEEvNT_6ParamsE)
        /*0020*/ 	.word	0x00000000
.L_19:


//--------------------- .nv.compat                --------------------------
	.section	.nv.compat,"",@"SHT_CUDA_COMPAT_INFO"
	.align	4
        /*0000*/ 	.byte	0x02, 0x09, 0x01, 0x00, 0x02, 0x02, 0x04, 0x00, 0x02, 0x05, 0x05, 0x00, 0x03, 0x07, 0x01, 0x01
        /*0010*/ 	.byte	0x02, 0x03, 0x01, 0x00, 0x02, 0x06, 0x01, 0x00, 0x04, 0x0b, 0x08, 0x00, 0x00, 0x00, 0x00, 0x00
        /*0020*/ 	.byte	0x00, 0x00, 0x00, 0x00


//--------------------- .nv.info._ZN7cutlass13device_kernelINS_4gemm6kernel13GemmUniversalIN4cute5tupleIJiiiiEEENS1_10collective13CollectiveMmaINS1_34MainloopSm90TmaGmmaWarpSpecializedILi2ENS5_IJNS4_1CILi1EEENSA_ILi2EEESB_EEENS1_35KernelTmaWarpSpecializedCooperativeEEENS5_IJNSA_ILi256EEENSA_ILi128EEENSA_ILi64EEEEEENS_10tfloat32_tENS5_IJlSB_lEEESK_SL_NS4_8TiledMMAINS4_8MMA_AtomIJNS4_4SM904GMMA30MMA_64x128x8_F32TF32TF32_SS_TNILNSP_7ScaleInE1ELSR_1EEEEEENS4_6LayoutINS5_IJSC_SB_SB_EEENS5_IJSB_NSA_ILi0EEESW_EEEEENS5_IJNS4_10UnderscoreESZ_SZ_EEEEENS4_23SM90_TMA_LOAD_MULTICASTENS4_14ComposedLayoutINS4_7SwizzleILi3ELi4ELi3EEENS4_18smem_ptr_flag_bitsILi32EEENSU_INS5_IJNSA_ILi8EEENSA_ILi32EEEEEENS5_IJS19_SB_EEEEEEEvNS4_8identityENS4_13SM90_TMA_LOADES1D_vS1E_EENS_8epilogue10collective6detail29Sm90TmaWarpSpecializedAdapterINS1I_15DefaultEpilogueISK_SL_SL_NS1H_6thread17LinearCombinationISK_Li1EffLNS1M_9ScaleType4KindE0ELNS_15FloatRoundStyleE2ESK_EENS1_15EpilogueDefaultEEEEEvvEEEEvNT_6ParamsE --------------------------
	.section	.nv.info._ZN7cutlass13device_kernelINS_4gemm6kernel13GemmUniversalIN4cute5tupleIJiiiiEEENS1_10collective13CollectiveMmaINS1_34MainloopSm90TmaGmmaWarpSpecializedILi2ENS5_IJNS4_1CILi1EEENSA_ILi2EEESB_EEENS1_35KernelTmaWarpSpecializedCooperativeEEENS5_IJNSA_ILi256EEENSA_ILi128EEENSA_ILi64EEEEEENS_10tfloat32_tENS5_IJlSB_lEEESK_SL_NS4_8TiledMMAINS4_8MMA_AtomIJNS4_4SM904GMMA30MMA_64x128x8_F32TF32TF32_SS_TNILNSP_7ScaleInE1ELSR_1EEEEEENS4_6LayoutINS5_IJSC_SB_SB_EEENS5_IJSB_NSA_ILi0EEESW_EEEEENS5_IJNS4_10UnderscoreESZ_SZ_EEEEENS4_23SM90_TMA_LOAD_MULTICASTENS4_14ComposedLayoutINS4_7SwizzleILi3ELi4ELi3EEENS4_18smem_ptr_flag_bitsILi32EEENSU_INS5_IJNSA_ILi8EEENSA_ILi32EEEEEENS5_IJS19_SB_EEEEEEEvNS4_8identityENS4_13SM90_TMA_LOADES1D_vS1E_EENS_8epilogue10collective6detail29Sm90TmaWarpSpecializedAdapterINS1I_15DefaultEpilogueISK_SL_SL_NS1H_6thread17LinearCombinationISK_Li1EffLNS1M_9ScaleType4KindE0ELNS_15FloatRoundStyleE2ESK_EENS1_15EpilogueDefaultEEEEEvvEEEEvNT_6ParamsE,"",@"SHT_CUDA_INFO"
	.sectionflags	@""
	.align	4


	//----- nvinfo : EIATTR_CUDA_API_VERSION
	.align		4
        /*0000*/ 	.byte	0x04, 0x37
        /*0002*/ 	.short	(.L_21 - .L_20)
.L_20:
        /*0004*/ 	.word	0x00000082


	//----- nvinfo : EIATTR_KPARAM_INFO
	.align		4
.L_21:
        /*0008*/ 	.byte	0x04, 0x17
        /*000a*/ 	.short	(.L_23 - .L_22)
.L_22:
        /*000c*/ 	.word	0x00000000
        /*0010*/ 	.short	0x0000
        /*0012*/ 	.short	0x0070
        /*0014*/ 	.byte	0x00, 0xf0, 0x01, 0x10


	//----- nvinfo : EIATTR_SPARSE_MMA_MASK
	.align		4
.L_23:
        /*0018*/ 	.byte	0x03, 0x50
        /*001a*/ 	.short	0x0000


	//----- nvinfo : EIATTR_MAXREG_COUNT
	.align		4
        /*001c*/ 	.byte	0x03, 0x1b
        /*001e*/ 	.short	0x00a8


	//----- nvinfo : EIATTR_NUM_BARRIERS
	.align		4
        /*0020*/ 	.byte	0x02, 0x4c
        /*0022*/ 	.byte	0x01
	.zero		1


	//----- nvinfo : EIATTR_EXTERNS
	.align		4
        /*0024*/ 	.byte	0x04, 0x0f
        /*0026*/ 	.short	(.L_25 - .L_24)


	//   ....[0]....
	.align		4
.L_24:
        /*0028*/ 	.word	index@(__assertfail)


	//----- nvinfo : EIATTR_MERCURY_ISA_VERSION
	.align		4
.L_25:
        /*002c*/ 	.byte	0x03, 0x5f
        /*002e*/ 	.short	0x0101


	//----- nvinfo : EIATTR_INT_WARP_WIDE_INSTR_OFFSETS
	.align		4
        /*0030*/ 	.byte	0x04, 0x31
        /*0032*/ 	.short	(.L_27 - .L_26)


	//   ....[0]....
.L_26:
        /*0034*/ 	.word	0x000003e0


	//   ....[1]....
        /*0038*/ 	.word	0x00000400


	//   ....[2]....
        /*003c*/ 	.word	0x000005d0


	//   ....[3]....
        /*0040*/ 	.word	0x000024b0


	//----- nvinfo : EIATTR_COOP_GROUP_MASK_REGIDS
	.align		4
.L_27:
        /*0044*/ 	.byte	0x04, 0x29
        /*0046*/ 	.short	(.L_29 - .L_28)


	//   ....[0]....
.L_28:
        /*0048*/ 	.word	0xffffffff


	//   ....[1]....
        /*004c*/ 	.word	0xffffffff


	//   ....[2]....
        /*0050*/ 	.word	0xffffffff


	//   ....[3]....
        /*0054*/ 	.word	0xffffffff


	//   ....[4]....
        /*0058*/ 	.word	0xffffffff


	//   ....[5]....
        /*005c*/ 	.word	0xffffffff


	//----- nvinfo : EIATTR_COOP_GROUP_INSTR_OFFSETS
	.align		4
.L_29:
        /*0060*/ 	.byte	0x04, 0x28
        /*0062*/ 	.short	(.L_31 - .L_30)


	//   ....[0]....
.L_30:
        /*0064*/ 	.word	0x00000060


	//   ....[1]....
        /*0068*/ 	.word	0x00000070


	//   ....[2]....
        /*006c*/ 	.word	0x00000130


	//   ....[3]....
        /*0070*/ 	.word	0x00000290


	//   ....[4]....
        /*0074*/ 	.word	0x00000740


	//   ....[5]....
        /*0078*/ 	.word	0x00001190


	//----- nvinfo : EIATTR_REG_RECONFIG
	.align		4
.L_31:
        /*007c*/ 	.byte	0x01, 0x54
	.zero		2


	//----- nvinfo : EIATTR_SYSCALL_OFFSETS
	.align		4
        /*0080*/ 	.byte	0x04, 0x46
        /*0082*/ 	.short	(.L_33 - .L_32)


	//   ....[0]....
.L_32:
        /*0084*/ 	.word	0x00001350


	//----- nvinfo : EIATTR_MBARRIER_INSTR_OFFSETS
	.align		4
.L_33:
        /*0088*/ 	.byte	0x04, 0x39
        /*008a*/ 	.short	(.L_35 - .L_34)


	//   ....[0]....
.L_34:
        /*008c*/ 	.word	0x00000230
        /*0090*/ 	.word	0x000000ff
        /*0094*/ 	.word	0x00000000
        /*0098*/ 	.short	0x0100
        /*009a*/ 	.byte	0x08
	.zero		1


	//   ....[1]....
        /*009c*/ 	.word	0x00000240
        /*00a0*/ 	.word	0x000000ff
        /*00a4*/ 	.word	0x00000010
        /*00a8*/ 	.short	0x0100
        /*00aa*/ 	.byte	0x08
	.zero		1


	//   ....[2]....
        /*00ac*/ 	.word	0x00000250
        /*00b0*/ 	.word	0x000000ff
        /*00b4*/ 	.word	0x00000008
        /*00b8*/ 	.short	0x0100
        /*00ba*/ 	.byte	0x08
	.zero		1


	//   ....[3]....
        /*00bc*/ 	.word	0x00000260
        /*00c0*/ 	.word	0x000000ff
        /*00c4*/ 	.word	0x00000018
        /*00c8*/ 	.short	0x0100
        /*00ca*/ 	.byte	0x08
	.zero		1


	//   ....[4]....
        /*00cc*/ 	.word	0x00000650
        /*00d0*/ 	.word	0x000000ff
        /*00d4*/ 	.word	0x00000030
        /*00d8*/ 	.short	0x0100
        /*00da*/ 	.byte	0x06
	.zero		1


	//   ....[5]....
        /*00dc*/ 	.word	0x000006e0
        /*00e0*/ 	.word	0x000000ff
        /*00e4*/ 	.word	0x00000038
        /*00e8*/ 	.short	0x0100
        /*00ea*/ 	.byte	0x06
	.zero		1


	//   ....[6]....
        /*00ec*/ 	.word	0x00001410
        /*00f0*/ 	.word	0x00000003
        /*00f4*/ 	.word	0x00000000
        /*00f8*/ 	.short	0x010a
        /*00fa*/ 	.byte	0x3f
	.zero		1


	//   ....[7]....
        /*00fc*/ 	.word	0x00001450
        /*0100*/ 	.word	0x00000003
        /*0104*/ 	.word	0x00000000
        /*0108*/ 	.short	0x010a
        /*010a*/ 	.byte	0x3f
	.zero		1


	//   ....[8]....
        /*010c*/ 	.word	0x00001c70
        /*0110*/ 	.word	0x00000005
        /*0114*/ 	.word	0x00000000
        /*0118*/ 	.short	0x010a
        /*011a*/ 	.byte	0x3f
	.zero		1


	//   ....[9]....
        /*011c*/ 	.word	0x00001cb0
        /*0120*/ 	.word	0x00000005
        /*0124*/ 	.word	0x00000000
        /*0128*/ 	.short	0x010a
        /*012a*/ 	.byte	0x3f
	.zero		1


	//   ....[10]....
        /*012c*/ 	.word	0x00002350
        /*0130*/ 	.word	0x00000005
        /*0134*/ 	.word	0x00000000
        /*0138*/ 	.short	0x0101
        /*013a*/ 	.byte	0x3f
	.zero		1


	//   ....[11]....
        /*013c*/ 	.word	0x00002530
        /*0140*/ 	.word	0x00000003
        /*0144*/ 	.word	0x00000000
        /*0148*/ 	.short	0x0101
        /*014a*/ 	.byte	0x3f
	.zero		1


	//   ....[12]....
        /*014c*/ 	.word	0x0000b9b0
        /*0150*/ 	.word	0x00000016
        /*0154*/ 	.word	0x00000010
        /*0158*/ 	.short	0x010a
        /*015a*/ 	.byte	0x3f
	.zero		1


	//   ....[13]....
        /*015c*/ 	.word	0x0000be40
        /*0160*/ 	.word	0x00000005
        /*0164*/ 	.word	0x00000038
        /*0168*/ 	.short	0x0101
        /*016a*/ 	.byte	0x3f
	.zero		1


	//   ....[14]....
        /*016c*/ 	.word	0x0000c550
        /*0170*/ 	.word	0x00000007
        /*0174*/ 	.word	0x00000000
        /*0178*/ 	.short	0x010a
        /*017a*/ 	.byte	0x3f
	.zero		1


	//   ....[15]....
        /*017c*/ 	.word	0x0000c5d0
        /*0180*/ 	.word	0x00000003
        /*0184*/ 	.word	0x00000000
        /*0188*/ 	.short	0x010a
        /*018a*/ 	.byte	0x3f
	.zero		1


	//   ....[16]....
        /*018c*/ 	.word	0x0000c630
        /*0190*/ 	.word	0x00000003
        /*0194*/ 	.word	0x00000000
        /*0198*/ 	.short	0x010a
        /*019a*/ 	.byte	0x3f
	.zero		1


	//   ....[17]....
        /*019c*/ 	.word	0x0000c680
        /*01a0*/ 	.word	0x00000005
        /*01a4*/ 	.word	0x00000000
        /*01a8*/ 	.short	0x010a
        /*01aa*/ 	.byte	0x3f
	.zero		1


	//   ....[18]....
        /*01ac*/ 	.word	0x0000c750
        /*01b0*/ 	.word	0x00000016
        /*01b4*/ 	.word	0x00000010
        /*01b8*/ 	.short	0x010a
        /*01ba*/ 	.byte	0x3f
	.zero		1


	//   ....[19]....
        /*01bc*/ 	.word	0x0000c820
        /*01c0*/ 	.word	0x00000007
        /*01c4*/ 	.word	0x00000000
        /*01c8*/ 	.short	0x010a
        /*01ca*/ 	.byte	0x3f
	.zero		1


	//----- nvinfo : EIATTR_NUM_MBARRIERS
	.align		4
.L_35:
        /*01cc*/ 	.byte	0x03, 0x38
        /*01ce*/ 	.short	0x0006


	//----- nvinfo : EIATTR_EXIT_INSTR_OFFSETS
	.align		4
        /*01d0*/ 	.byte	0x04, 0x1c
        /*01d2*/ 	.short	(.L_37 - .L_36)


	//   ....[0]....
.L_36:
        /*01d4*/ 	.word	0x000008a0


	//   ....[1]....
        /*01d8*/ 	.word	0x000010c0


	//   ....[2]....
        /*01dc*/ 	.word	0x0000b0d0


	//   ....[3]....
        /*01e0*/ 	.word	0x0000b630


	//   ....[4]....
        /*01e4*/ 	.word	0x0000c620


	//----- nvinfo : EIATTR_MAX_THREADS
	.align		4
.L_37:
        /*01e8*/ 	.byte	0x04, 0x05
        /*01ea*/ 	.short	(.L_39 - .L_38)
.L_38:
        /*01ec*/ 	.word	0x00000180
        /*01f0*/ 	.word	0x00000001
        /*01f4*/ 	.word	0x00000001


	//----- nvinfo : EIATTR_CRS_STACK_SIZE
	.align		4
.L_39:
        /*01f8*/ 	.byte	0x04, 0x1e
        /*01fa*/ 	.short	(.L_41 - .L_40)
.L_40:
        /*01fc*/ 	.word	0x00000000


	//----- nvinfo : EIATTR_CBANK_PARAM_SIZE
	.align		4
.L_41:
        /*0200*/ 	.byte	0x03, 0x19
        /*0202*/ 	.short	0x0470


	//----- nvinfo : EIATTR_PARAM_CBANK
	.align		4
        /*0204*/ 	.byte	0x04, 0x0a
        /*0206*/ 	.short	(.L_43 - .L_42)
	.align		4
.L_42:
        /*0208*/ 	.word	index@(.nv.constant0._ZN7cutlass13device_kernelINS_4gemm6kernel13GemmUniversalIN4cute5tupleIJiiiiEEENS1_10collective13CollectiveMmaINS1_34MainloopSm90TmaGmmaWarpSpecializedILi2ENS5_IJNS4_1CILi1EEENSA_ILi2EEESB_EEENS1_35KernelTmaWarpSpecializedCooperativeEEENS5_IJNSA_ILi256EEENSA_ILi128EEENSA_ILi64EEEEEENS_10tfloat32_tENS5_IJlSB_lEEESK_SL_NS4_8TiledMMAINS4_8MMA_AtomIJNS4_4SM904GMMA30MMA_64x128x8_F32TF32TF32_SS_TNILNSP_7ScaleInE1ELSR_1EEEEEENS4_6LayoutINS5_IJSC_SB_SB_EEENS5_IJSB_NSA_ILi0EEESW_EEEEENS5_IJNS4_10UnderscoreESZ_SZ_EEEEENS4_23SM90_TMA_LOAD_MULTICASTENS4_14ComposedLayoutINS4_7SwizzleILi3ELi4ELi3EEENS4_18smem_ptr_flag_bitsILi32EEENSU_INS5_IJNSA_ILi8EEENSA_ILi32EEEEEENS5_IJS19_SB_EEEEEEEvNS4_8identityENS4_13SM90_TMA_LOADES1D_vS1E_EENS_8epilogue10collective6detail29Sm90TmaWarpSpecializedAdapterINS1I_15DefaultEpilogueISK_SL_SL_NS1H_6thread17LinearCombinationISK_Li1EffLNS1M_9ScaleType4KindE0ELNS_15FloatRoundStyleE2ESK_EENS1_15EpilogueDefaultEEEEEvvEEEEvNT_6ParamsE)
        /*020c*/ 	.short	0x0210
        /*020e*/ 	.short	0x0470


	//----- nvinfo : EIATTR_SW_WAR
	.align		4
.L_43:
        /*0210*/ 	.byte	0x04, 0x36
        /*0212*/ 	.short	(.L_45 - .L_44)
.L_44:
        /*0214*/ 	.word	0x00000008
.L_45:


//--------------------- .nv.callgraph             --------------------------
	.section	.nv.callgraph,"",@"SHT_CUDA_CALLGRAPH"
	.align	4
	.sectionentsize	8
	.align		4
        /*0000*/ 	.word	0x00000000
	.align		4
        /*0004*/ 	.word	0xffffffff
	.align		4
        /*0008*/ 	.word	index@(_ZN7cutlass13device_kernelINS_4gemm6kernel13GemmUniversalIN4cute5tupleIJiiiiEEENS1_10collective13CollectiveMmaINS1_34MainloopSm90TmaGmmaWarpSpecializedILi2ENS5_IJNS4_1CILi1EEENSA_ILi2EEESB_EEENS1_35KernelTmaWarpSpecializedCooperativeEEENS5_IJNSA_ILi256EEENSA_ILi128EEENSA_ILi64EEEEEENS_10tfloat32_tENS5_IJlSB_lEEESK_SL_NS4_8TiledMMAINS4_8MMA_AtomIJNS4_4SM904GMMA30MMA_64x128x8_F32TF32TF32_SS_TNILNSP_7ScaleInE1ELSR_1EEEEEENS4_6LayoutINS5_IJSC_SB_SB_EEENS5_IJSB_NSA_ILi0EEESW_EEEEENS5_IJNS4_10UnderscoreESZ_SZ_EEEEENS4_23SM90_TMA_LOAD_MULTICASTENS4_14ComposedLayoutINS4_7SwizzleILi3ELi4ELi3EEENS4_18smem_ptr_flag_bitsILi32EEENSU_INS5_IJNSA_ILi8EEENSA_ILi32EEEEEENS5_IJS19_SB_EEEEEEEvNS4_8identityENS4_13SM90_TMA_LOADES1D_vS1E_EENS_8epilogue10collective6detail29Sm90TmaWarpSpecializedAdapterINS1I_15DefaultEpilogueISK_SL_SL_NS1H_6thread17LinearCombinationISK_Li1EffLNS1M_9ScaleType4KindE0ELNS_15FloatRoundStyleE2ESK_EENS1_15EpilogueDefaultEEEEEvvEEEEvNT_6ParamsE)
	.align		4
        /*000c*/ 	.word	index@(__assertfail)
	.align		4
        /*0010*/ 	.word	0x00000000
	.align		4
        /*0014*/ 	.word	0xfffffffe
	.align		4
        /*0018*/ 	.word	0x00000000
	.align		4
        /*001c*/ 	.word	0xfffffffd
	.align		4
        /*0020*/ 	.word	0x00000000
	.align		4
        /*0024*/ 	.word	0xfffffffc


//--------------------- .nv.constant4             --------------------------
	.section	.nv.constant4,"a",@progbits
	.align	8
	.align		8
.nv.constant4:
        /*0000*/ 	.dword	__assertfail
	.align		8
        /*0008*/ 	.dword	__unnamed_1
	.align		8
        /*0010*/ 	.dword	_ZN40_INTERNAL_7eb0a734_4_k_cu_825d5126_206374cuda3std3__45__cpo5beginE
	.align		8
        /*0018*/ 	.dword	_ZN40_INTERNAL_7eb0a734_4_k_cu_825d5126_206374cuda3std3__45__cpo3endE
	.align		8
        /*0020*/ 	.dword	_ZN40_INTERNAL_7eb0a734_4_k_cu_825d5126_206374cuda3std3__45__cpo6cbeginE
	.align		8
        /*0028*/ 	.dword	_ZN40_INTERNAL_7eb0a734_4_k_cu_825d5126_206374cuda3std3__45__cpo4cendE
	.align		8
        /*0030*/ 	.dword	_ZN40_INTERNAL_7eb0a734_4_k_cu_825d5126_206374cuda3std3__442_GLOBAL__N__7eb0a734_4_k_cu_825d5126_206376ignoreE
	.align		8
        /*0038*/ 	.dword	_ZN40_INTERNAL_7eb0a734_4_k_cu_825d5126_206374cuda3std3__419piecewise_constructE
	.align		8
        /*0040*/ 	.dword	_ZN40_INTERNAL_7eb0a734_4_k_cu_825d5126_206374cuda3std3__48in_placeE
	.align		8
        /*0048*/ 	.dword	_ZN40_INTERNAL_7eb0a734_4_k_cu_825d5126_206374cuda3std6ranges3__45__cpo4swapE
	.align		8
        /*0050*/ 	.dword	_ZN40_INTERNAL_7eb0a734_4_k_cu_825d5126_206374cuda3std6ranges3__45__cpo9iter_moveE
	.align		8
        /*0058*/ 	.dword	_ZN40_INTERNAL_7eb0a734_4_k_cu_825d5126_206374cute7productE
	.align		8
        /*0060*/ 	.dword	_ZN40_INTERNAL_7eb0a734_4_k_cu_825d5126_206374cute1_E
	.align		8
        /*0068*/ 	.dword	$str$22
	.align		8
        /*0070*/ 	.dword	$str$23


//--------------------- .text._ZN7cutlass13device_kernelINS_4gemm6kernel13GemmUniversalIN4cute5tupleIJiiiiEEENS1_10collective13CollectiveMmaINS1_34MainloopSm90TmaGmmaWarpSpecializedILi2ENS5_IJNS4_1CILi1EEENSA_ILi2EEESB_EEENS1_35KernelTmaWarpSpecializedCooperativeEEENS5_IJNSA_ILi256EEENSA_ILi128EEENSA_ILi64EEEEEENS_10tfloat32_tENS5_IJlSB_lEEESK_SL_NS4_8TiledMMAINS4_8MMA_AtomIJNS4_4SM904GMMA30MMA_64x128x8_F32TF32TF32_SS_TNILNSP_7ScaleInE1ELSR_1EEEEEENS4_6LayoutINS5_IJSC_SB_SB_EEENS5_IJSB_NSA_ILi0EEESW_EEEEENS5_IJNS4_10UnderscoreESZ_SZ_EEEEENS4_23SM90_TMA_LOAD_MULTICASTENS4_14ComposedLayoutINS4_7SwizzleILi3ELi4ELi3EEENS4_18smem_ptr_flag_bitsILi32EEENSU_INS5_IJNSA_ILi8EEENSA_ILi32EEEEEENS5_IJS19_SB_EEEEEEEvNS4_8identityENS4_13SM90_TMA_LOADES1D_vS1E_EENS_8epilogue10collective6detail29Sm90TmaWarpSpecializedAdapterINS1I_15DefaultEpilogueISK_SL_SL_NS1H_6thread17LinearCombinationISK_Li1EffLNS1M_9ScaleType4KindE0ELNS_15FloatRoundStyleE2ESK_EENS1_15EpilogueDefaultEEEEEvvEEEEvNT_6ParamsE --------------------------
	.section	.text._ZN7cutlass13device_kernelINS_4gemm6kernel13GemmUniversalIN4cute5tupleIJiiiiEEENS1_10collective13CollectiveMmaINS1_34MainloopSm90TmaGmmaWarpSpecializedILi2ENS5_IJNS4_1CILi1EEENSA_ILi2EEESB_EEENS1_35KernelTmaWarpSpecializedCooperativeEEENS5_IJNSA_ILi256EEENSA_ILi128EEENSA_ILi64EEEEEENS_10tfloat32_tENS5_IJlSB_lEEESK_SL_NS4_8TiledMMAINS4_8MMA_AtomIJNS4_4SM904GMMA30MMA_64x128x8_F32TF32TF32_SS_TNILNSP_7ScaleInE1ELSR_1EEEEEENS4_6LayoutINS5_IJSC_SB_SB_EEENS5_IJSB_NSA_ILi0EEESW_EEEEENS5_IJNS4_10UnderscoreESZ_SZ_EEEEENS4_23SM90_TMA_LOAD_MULTICASTENS4_14ComposedLayoutINS4_7SwizzleILi3ELi4ELi3EEENS4_18smem_ptr_flag_bitsILi32EEENSU_INS5_IJNSA_ILi8EEENSA_ILi32EEEEEENS5_IJS19_SB_EEEEEEEvNS4_8identityENS4_13SM90_TMA_LOADES1D_vS1E_EENS_8epilogue10collective6detail29Sm90TmaWarpSpecializedAdapterINS1I_15DefaultEpilogueISK_SL_SL_NS1H_6thread17LinearCombinationISK_Li1EffLNS1M_9ScaleType4KindE0ELNS_15FloatRoundStyleE2ESK_EENS1_15EpilogueDefaultEEEEEvvEEEEvNT_6ParamsE,"ax",@progbits
	.align	128
.text._ZN7cutlass13device_kernelINS_4gemm6kernel13GemmUniversalIN4cute5tupleIJiiiiEEENS1_10collective13CollectiveMmaINS1_34MainloopSm90TmaGmmaWarpSpecializedILi2ENS5_IJNS4_1CILi1EEENSA_ILi2EEESB_EEENS1_35KernelTmaWarpSpecializedCooperativeEEENS5_IJNSA_ILi256EEENSA_ILi128EEENSA_ILi64EEEEEENS_10tfloat32_tENS5_IJlSB_lEEESK_SL_NS4_8TiledMMAINS4_8MMA_AtomIJNS4_4SM904GMMA30MMA_64x128x8_F32TF32TF32_SS_TNILNSP_7ScaleInE1ELSR_1EEEEEENS4_6LayoutINS5_IJSC_SB_SB_EEENS5_IJSB_NSA_ILi0EEESW_EEEEENS5_IJNS4_10UnderscoreESZ_SZ_EEEEENS4_23SM90_TMA_LOAD_MULTICASTENS4_14ComposedLayoutINS4_7SwizzleILi3ELi4ELi3EEENS4_18smem_ptr_flag_bitsILi32EEENSU_INS5_IJNSA_ILi8EEENSA_ILi32EEEEEENS5_IJS19_SB_EEEEEEEvNS4_8identityENS4_13SM90_TMA_LOADES1D_vS1E_EENS_8epilogue10collective6detail29Sm90TmaWarpSpecializedAdapterINS1I_15DefaultEpilogueISK_SL_SL_NS1H_6thread17LinearCombinationISK_Li1EffLNS1M_9ScaleType4KindE0ELNS_15FloatRoundStyleE2ESK_EENS1_15EpilogueDefaultEEEEEvvEEEEvNT_6ParamsE:
        .type           _ZN7cutlass13device_kernelINS_4gemm6kernel13GemmUniversalIN4cute5tupleIJiiiiEEENS1_10collective13CollectiveMmaINS1_34MainloopSm90TmaGmmaWarpSpecializedILi2ENS5_IJNS4_1CILi1EEENSA_ILi2EEESB_EEENS1_35KernelTmaWarpSpecializedCooperativeEEENS5_IJNSA_ILi256EEENSA_ILi128EEENSA_ILi64EEEEEENS_10tfloat32_tENS5_IJlSB_lEEESK_SL_NS4_8TiledMMAINS4_8MMA_AtomIJNS4_4SM904GMMA30MMA_64x128x8_F32TF32TF32_SS_TNILNSP_7ScaleInE1ELSR_1EEEEEENS4_6LayoutINS5_IJSC_SB_SB_EEENS5_IJSB_NSA_ILi0EEESW_EEEEENS5_IJNS4_10UnderscoreESZ_SZ_EEEEENS4_23SM90_TMA_LOAD_MULTICASTENS4_14ComposedLayoutINS4_7SwizzleILi3ELi4ELi3EEENS4_18smem_ptr_flag_bitsILi32EEENSU_INS5_IJNSA_ILi8EEENSA_ILi32EEEEEENS5_IJS19_SB_EEEEEEEvNS4_8identityENS4_13SM90_TMA_LOADES1D_vS1E_EENS_8epilogue10collective6detail29Sm90TmaWarpSpecializedAdapterINS1I_15DefaultEpilogueISK_SL_SL_NS1H_6thread17LinearCombinationISK_Li1EffLNS1M_9ScaleType4KindE0ELNS_15FloatRoundStyleE2ESK_EENS1_15EpilogueDefaultEEEEEvvEEEEvNT_6ParamsE,@function
        .size           _ZN7cutlass13device_kernelINS_4gemm6kernel13GemmUniversalIN4cute5tupleIJiiiiEEENS1_10collective13CollectiveMmaINS1_34MainloopSm90TmaGmmaWarpSpecializedILi2ENS5_IJNS4_1CILi1EEENSA_ILi2EEESB_EEENS1_35KernelTmaWarpSpecializedCooperativeEEENS5_IJNSA_ILi256EEENSA_ILi128EEENSA_ILi64EEEEEENS_10tfloat32_tENS5_IJlSB_lEEESK_SL_NS4_8TiledMMAINS4_8MMA_AtomIJNS4_4SM904GMMA30MMA_64x128x8_F32TF32TF32_SS_TNILNSP_7ScaleInE1ELSR_1EEEEEENS4_6LayoutINS5_IJSC_SB_SB_EEENS5_IJSB_NSA_ILi0EEESW_EEEEENS5_IJNS4_10UnderscoreESZ_SZ_EEEEENS4_23SM90_TMA_LOAD_MULTICASTENS4_14ComposedLayoutINS4_7SwizzleILi3ELi4ELi3EEENS4_18smem_ptr_flag_bitsILi32EEENSU_INS5_IJNSA_ILi8EEENSA_ILi32EEEEEENS5_IJS19_SB_EEEEEEEvNS4_8identityENS4_13SM90_TMA_LOADES1D_vS1E_EENS_8epilogue10collective6detail29Sm90TmaWarpSpecializedAdapterINS1I_15DefaultEpilogueISK_SL_SL_NS1H_6thread17LinearCombinationISK_Li1EffLNS1M_9ScaleType4KindE0ELNS_15FloatRoundStyleE2ESK_EENS1_15EpilogueDefaultEEEEEvvEEEEvNT_6ParamsE,(.L_x_319 - _ZN7cutlass13device_kernelINS_4gemm6kernel13GemmUniversalIN4cute5tupleIJiiiiEEENS1_10collective13CollectiveMmaINS1_34MainloopSm90TmaGmmaWarpSpecializedILi2ENS5_IJNS4_1CILi1EEENSA_ILi2EEESB_EEENS1_35KernelTmaWarpSpecializedCooperativeEEENS5_IJNSA_ILi256EEENSA_ILi128EEENSA_ILi64EEEEEENS_10tfloat32_tENS5_IJlSB_lEEESK_SL_NS4_8TiledMMAINS4_8MMA_AtomIJNS4_4SM904GMMA30MMA_64x128x8_F32TF32TF32_SS_TNILNSP_7ScaleInE1ELSR_1EEEEEENS4_6LayoutINS5_IJSC_SB_SB_EEENS5_IJSB_NSA_ILi0EEESW_EEEEENS5_IJNS4_10UnderscoreESZ_SZ_EEEEENS4_23SM90_TMA_LOAD_MULTICASTENS4_14ComposedLayoutINS4_7SwizzleILi3ELi4ELi3EEENS4_18smem_ptr_flag_bitsILi32EEENSU_INS5_IJNSA_ILi8EEENSA_ILi32EEEEEENS5_IJS19_SB_EEEEEEEvNS4_8identityENS4_13SM90_TMA_LOADES1D_vS1E_EENS_8epilogue10collective6detail29Sm90TmaWarpSpecializedAdapterINS1I_15DefaultEpilogueISK_SL_SL_NS1H_6thread17LinearCombinationISK_Li1EffLNS1M_9ScaleType4KindE0ELNS_15FloatRoundStyleE2ESK_EENS1_15EpilogueDefaultEEEEEvvEEEEvNT_6ParamsE)
        .other          _ZN7cutlass13device_kernelINS_4gemm6kernel13GemmUniversalIN4cute5tupleIJiiiiEEENS1_10collective13CollectiveMmaINS1_34MainloopSm90TmaGmmaWarpSpecializedILi2ENS5_IJNS4_1CILi1EEENSA_ILi2EEESB_EEENS1_35KernelTmaWarpSpecializedCooperativeEEENS5_IJNSA_ILi256EEENSA_ILi128EEENSA_ILi64EEEEEENS_10tfloat32_tENS5_IJlSB_lEEESK_SL_NS4_8TiledMMAINS4_8MMA_AtomIJNS4_4SM904GMMA30MMA_64x128x8_F32TF32TF32_SS_TNILNSP_7ScaleInE1ELSR_1EEEEEENS4_6LayoutINS5_IJSC_SB_SB_EEENS5_IJSB_NSA_ILi0EEESW_EEEEENS5_IJNS4_10UnderscoreESZ_SZ_EEEEENS4_23SM90_TMA_LOAD_MULTICASTENS4_14ComposedLayoutINS4_7SwizzleILi3ELi4ELi3EEENS4_18smem_ptr_flag_bitsILi32EEENSU_INS5_IJNSA_ILi8EEENSA_ILi32EEEEEENS5_IJS19_SB_EEEEEEEvNS4_8identityENS4_13SM90_TMA_LOADES1D_vS1E_EENS_8epilogue10collective6detail29Sm90TmaWarpSpecializedAdapterINS1I_15DefaultEpilogueISK_SL_SL_NS1H_6thread17LinearCombinationISK_Li1EffLNS1M_9ScaleType4KindE0ELNS_15FloatRoundStyleE2ESK_EENS1_15EpilogueDefaultEEEEEvvEEEEvNT_6ParamsE,@"STO_CUDA_ENTRY STV_DEFAULT"
_ZN7cutlass13device_kernelINS_4gemm6kernel13GemmUniversalIN4cute5tupleIJiiiiEEENS1_10collective13CollectiveMmaINS1_34MainloopSm90TmaGmmaWarpSpecializedILi2ENS5_IJNS4_1CILi1EEENSA_ILi2EEESB_EEENS1_35KernelTmaWarpSpecializedCooperativeEEENS5_IJNSA_ILi256EEENSA_ILi128EEENSA_ILi64EEEEEENS_10tfloat32_tENS5_IJlSB_lEEESK_SL_NS4_8TiledMMAINS4_8MMA_AtomIJNS4_4SM904GMMA30MMA_64x128x8_F32TF32TF32_SS_TNILNSP_7ScaleInE1ELSR_1EEEEEENS4_6LayoutINS5_IJSC_SB_SB_EEENS5_IJSB_NSA_ILi0EEESW_EEEEENS5_IJNS4_10UnderscoreESZ_SZ_EEEEENS4_23SM90_TMA_LOAD_MULTICASTENS4_14ComposedLayoutINS4_7SwizzleILi3ELi4ELi3EEENS4_18smem_ptr_flag_bitsILi32EEENSU_INS5_IJNSA_ILi8EEENSA_ILi32EEEEEENS5_IJS19_SB_EEEEEEEvNS4_8identityENS4_13SM90_TMA_LOADES1D_vS1E_EENS_8epilogue10collective6detail29Sm90TmaWarpSpecializedAdapterINS1I_15DefaultEpilogueISK_SL_SL_NS1H_6thread17LinearCombinationISK_Li1EffLNS1M_9ScaleType4KindE0ELNS_15FloatRoundStyleE2ESK_EENS1_15EpilogueDefaultEEEEEvvEEEEvNT_6ParamsE:
[----:B------:R-:W0:Y:S01]  /*0000*/  LDC R1, c[0x0][0x28] ;  /* 0x00000a00ff017b82 */ /* 0x000e220000000800 */
[----:B------:R-:W1:Y:S01]  /*0010*/  S2R R18, SR_TID.X ;  /* 0x0000000000127919 */ /* 0x000e620000002100 */
[----:B------:R-:W-:Y:S01]  /*0020*/  ELECT P0, URZ, PT ;  /* 0x00000000003f782f */ /* 0x000fe20003800000 */
[----:B------:R-:W-:Y:S01]  /*0030*/  BSSY B0, `(.L_x_0) ;  /* 0x000000f000007945 */ /* 0x000fe20003800000 */
[--C-:B-1----:R-:W-:Y:S02]  /*0040*/  SHF.R.U32.HI R0, RZ, 0x5, R18.reuse ;  /* 0x00000005ff007819 */ /* 0x102fe40000011612 */
[----:B------:R-:W-:-:S03]  /*0050*/  SHF.R.U32.HI R3, RZ, 0x7, R18 ;  /* 0x00000007ff037819 */ /* 0x000fc60000011612 */
[----:B------:R-:W1:Y:S04]  /*0060*/  SHFL.IDX PT, R2, R0, RZ, 0x1f ;  /* 0x00001fff00027589 */ /* 0x000e6800000e0000 */
[----:B------:R2:W3:Y:S01]  /*0070*/  SHFL.IDX PT, R5, R3, RZ, 0x1f ;  /* 0x00001fff03057589 */ /* 0x0004e200000e0000 */
[----:B-1----:R-:W-:-:S13]  /*0080*/  ISETP.NE.OR P0, PT, R2, RZ, !P0 ;  /* 0x000000ff0200720c */ /* 0x002fda0004705670 */
[----:B0-23--:R-:W-:Y:S05]  /*0090*/  @P0 BRA `(.L_x_1) ;  /* 0x0000000000200947 */ /* 0x00dfea0003800000 */
[----:B------:R-:W-:Y:S02]  /*00a0*/  ULDC.64 UR4, c[0x0][0x198] ;  /* 0x0000660000047ab9 */ /* 0x000fe40000000a00 */
[----:B------:R-:W-:Y:S02]  /*00b0*/  UIADD3 UR6, UP0, UR4, 0xf0, URZ ;  /* 0x000000f004067890 */ /* 0x000fe4000ff1e03f */
[----:B------:R-:W-:Y:S02]  /*00c0*/  UIADD3 UR4, UP1, UR4, 0x1f0, URZ ;  /* 0x000001f004047890 */ /* 0x000fe4000ff3e03f */
[----:B------:R-:W-:Y:S02]  /*00d0*/  UIADD3.X UR7, URZ, UR5, URZ, UP0, !UPT ;  /* 0x000000053f077290 */ /* 0x000fe400087fe43f */
[----:B------:R-:W-:-:S07]  /*00e0*/  UIADD3.X UR5, URZ, UR5, URZ, UP1, !UPT ;  /* 0x000000053f057290 */ /* 0x000fce0008ffe43f */
[----:B------:R0:W-:Y:S02]  /*00f0*/  UTMACCTL.PF [UR6] ;  /* 0x00000000060079b9 */ /* 0x0001e40008040000 */
[----:B------:R0:W-:Y:S02]  /*0100*/  UTMACCTL.PF [UR4] ;  /* 0x00000000040079b9 */ /* 0x0001e40008040000 */
[----:B0-----:R-:W-:Y:S01]  /*0110*/  NOP ;  /* 0x0000000000007918 */ /* 0x001fe20000000000 */
.L_x_1:
[----:B------:R-:W-:Y:S05]  /*0120*/  BSYNC B0 ;  /* 0x0000000000007941 */ /* 0x000fea0003800000 */
.L_x_0:
[----:B------:R-:W0:Y:S02]  /*0130*/  SHFL.IDX PT, R3, R0, RZ, 0x1f ;  /* 0x00001fff00037589 */ /* 0x000e2400000e0000 */
[----:B0-----:R-:W-:-:S13]  /*0140*/  ISETP.NE.AND P0, PT, R3, RZ, PT ;  /* 0x000000ff0300720c */ /* 0x001fda0003f05270 */
[----:B------:R-:W-:Y:S05]  /*0150*/  @P0 BRA `(.L_x_2) ;  /* 0x0000000000480947 */ /* 0x000fea0003800000 */
[----:B------:R-:W0:Y:S01]  /*0160*/  S2UR UR8, SR_CgaCtaId ;  /* 0x00000000000879c3 */ /* 0x000e220000008800 */
[----:B------:R-:W-:Y:S01]  /*0170*/  UMOV UR4, 0x400 ;  /* 0x0000040000047882 */ /* 0x000fe20000000000 */
[----:B------:R-:W-:Y:S01]  /*0180*/  UMOV UR5, 0x1 ;  /* 0x0000000100057882 */ /* 0x000fe20000000000 */
[----:B------:R-:W-:Y:S01]  /*0190*/  UMOV UR6, 0x4 ;  /* 0x0000000400067882 */ /* 0x000fe20000000000 */
[----:B------:R-:W-:Y:S01]  /*01a0*/  ELECT P0, URZ, PT ;  /* 0x00000000003f782f */ /* 0x000fe20003800000 */
[----:B------:R-:W-:-:S04]  /*01b0*/  UIADD3 UR6, -UR6, 0x100000, URZ ;  /* 0x0010000006067890 */ /* 0x000fc8000fffe13f */
[----:B------:R-:W-:Y:S02]  /*01c0*/  USHF.L.U32 UR7, UR6, 0xb, URZ ;  /* 0x0000000b06077899 */ /* 0x000fe4000800063f */
[----:B------:R-:W-:Y:S02]  /*01d0*/  USHF.L.U32 UR6, UR6, 0x1, URZ ;  /* 0x0000000106067899 */ /* 0x000fe4000800063f */
[----:B0-----:R-:W-:Y:S02]  /*01e0*/  ULEA UR8, UR8, UR4, 0x18 ;  /* 0x0000000408087291 */ /* 0x001fe4000f8ec03f */
[----:B------:R-:W-:-:S04]  /*01f0*/  UIADD3 UR4, -UR5, 0x100000, URZ ;  /* 0x0010000005047890 */ /* 0x000fc8000fffe13f */
[----:B------:R-:W-:Y:S02]  /*0200*/  USHF.L.U32 UR5, UR4, 0xb, URZ ;  /* 0x0000000b04057899 */ /* 0x000fe4000800063f */
[----:B------:R-:W-:Y:S01]  /*0210*/  USHF.L.U32 UR4, UR4, 0x1, URZ ;  /* 0x0000000104047899 */ /* 0x000fe2000800063f */
[----:B------:R-:W0:Y:S11]  /*0220*/  FENCE.VIEW.ASYNC.S ;  /* 0x00000000000073c6 */ /* 0x000e360000000000 */
[----:B0-----:R0:W1:Y:S01]  /*0230*/  SYNCS.EXCH.64 URZ, [UR8], UR4 ;  /* 0x00000004083f75b2 */ /* 0x0010620008000100 */
[----:B------:R0:W2:Y:S01]  /*0240*/  SYNCS.EXCH.64 URZ, [UR8+0x10], UR6 ;  /* 0x00001006083f75b2 */ /* 0x0000a20008000100 */
[----:B------:R0:W3:Y:S01]  /*0250*/  SYNCS.EXCH.64 URZ, [UR8+0x8], UR4 ;  /* 0x00000804083f75b2 */ /* 0x0000e20008000100 */
[----:B------:R0:W4:Y:S01]  /*0260*/  SYNCS.EXCH.64 URZ, [UR8+0x18], UR6 ;  /* 0x00001806083f75b2 */ /* 0x0001220008000100 */
[----:B------:R-:W-:Y:S01]  /*0270*/  NOP ;  /* 0x0000000000007918 */ /* 0x000fe20000000000 */
.L_x_2:
[----:B------:R-:W-:Y:S01]  /*0280*/  SHF.R.S32.HI R7, RZ, 0x1f, R18 ;  /* 0x0000001fff077819 */ /* 0x000fe20000011412 */
[----:B------:R-:W5:Y:S01]  /*0290*/  SHFL.IDX PT, R0, R0, RZ, 0x1f ;  /* 0x00001fff00007589 */ /* 0x000f6200000e0000 */
[----:B0-----:R-:W0:Y:S01]  /*02a0*/  S2UR UR8, SR_CTAID.X ;  /* 0x00000000000879c3 */ /* 0x001e220000002500 */
[----:B------:R-:W-:Y:S02]  /*02b0*/  ELECT P0, URZ, PT ;  /* 0x00000000003f782f */ /* 0x000fe40003800000 */
[----:B------:R-:W-:Y:S01]  /*02c0*/  LEA.HI R7, R7, R18, RZ, 0x7 ;  /* 0x0000001207077211 */ /* 0x000fe200078f38ff */
[----:B------:R-:W1:Y:S01]  /*02d0*/  S2R R4, SR_CTAID.Y ;  /* 0x0000000000047919 */ /* 0x000e620000002600 */
[----:B------:R-:W-:Y:S01]  /*02e0*/  ULDC UR4, c[0x0][0x154] ;  /* 0x0000550000047ab9 */ /* 0x000fe20000000800 */
[----:B------:R-:W-:Y:S01]  /*02f0*/  NOP ;  /* 0x0000000000007918 */ /* 0x000fe20000000000 */
[----:B------:R-:W-:Y:S01]  /*0300*/  LOP3.LUT R7, R7, 0xffffff80, RZ, 0xc0, !PT ;  /* 0xffffff8007077812 */ /* 0x000fe200078ec0ff */
[----:B------:R-:W-:Y:S01]  /*0310*/  NOP ;  /* 0x0000000000007918 */ /* 0x000fe20000000000 */
[----:B------:R-:W2:Y:S03]  /*0320*/  LDC R12, c[0x0][0x140] ;  /* 0x00005000ff0c7b82 */ /* 0x000ea60000000800 */
[----:B------:R-:W-:-:S05]  /*0330*/  IMAD.IADD R7, R18, 0x1, -R7 ;  /* 0x0000000112077824 */ /* 0x000fca00078e0a07 */
[----:B------:R-:W-:Y:S02]  /*0340*/  SHF.R.S32.HI R6, RZ, 0x1f, R7 ;  /* 0x0000001fff067819 */ /* 0x000fe40000011407 */
[----:B------:R-:W-:Y:S02]  /*0350*/  LOP3.LUT P2, RZ, R7, 0x7, RZ, 0xc0, !PT ;  /* 0x0000000707ff7812 */ /* 0x000fe4000784c0ff */
[----:B------:R-:W-:Y:S02]  /*0360*/  LEA.HI R6, R6, R7, RZ, 0x3 ;  /* 0x0000000706067211 */ /* 0x000fe400078f18ff */
[----:B-----5:R-:W-:Y:S02]  /*0370*/  ISETP.NE.OR P0, PT, R0, RZ, !P0 ;  /* 0x000000ff0000720c */ /* 0x020fe40004705670 */
[--C-:B------:R-:W-:Y:S02]  /*0380*/  SHF.R.S32.HI R0, RZ, 0x3, R6.reuse ;  /* 0x00000003ff007819 */ /* 0x100fe40000011406 */
[----:B------:R-:W-:-:S02]  /*0390*/  SHF.R.S32.HI R9, RZ, 0x1f, R6 ;  /* 0x0000001fff097819 */ /* 0x000fc40000011406 */
[----:B------:R-:W-:Y:S02]  /*03a0*/  SHF.R.S32.HI R6, RZ, 0x1f, R3 ;  /* 0x0000001fff067819 */ /* 0x000fe40000011403 */
[----:B------:R-:W-:Y:S02]  /*03b0*/  LEA.HI R9, R9, R0, RZ, 0x2 ;  /* 0x0000000009097211 */ /* 0x000fe400078f10ff */
[----:B------:R-:W-:Y:S02]  /*03c0*/  LEA.HI R6, R6, R3, RZ, 0x2 ;  /* 0x0000000306067211 */ /* 0x000fe400078f10ff */
[----:B-1----:R-:W-:Y:S01]  /*03d0*/  I2FP.F32.U32 R8, R4 ;  /* 0x0000000400087245 */ /* 0x002fe20000201000 */
[----:B------:R-:W-:Y:S01]  /*03e0*/  VOTEU.ALL UP0, P0 ;  /* 0x00000000003f7886 */ /* 0x000fe20000000000 */
[----:B------:R-:W-:Y:S01]  /*03f0*/  LOP3.LUT R6, R6, 0x3ffffffc, RZ, 0xc0, !PT ;  /* 0x3ffffffc06067812 */ /* 0x000fe200078ec0ff */
[----:B------:R-:W-:Y:S01]  /*0400*/  VOTEU.ALL UP1, P0 ;  /* 0x00000000003f7886 */ /* 0x000fe20000020000 */
[----:B------:R-:W-:Y:S01]  /*0410*/  LOP3.LUT R9, R9, 0xfffffffc, RZ, 0xc0, !PT ;  /* 0xfffffffc09097812 */ /* 0x000fe200078ec0ff */
[----:B------:R-:W-:Y:S01]  /*0420*/  FMUL R10, R8, UR4 ;  /* 0x00000004080a7c20 */ /* 0x000fe20008400000 */
[----:B------:R-:W1:Y:S01]  /*0430*/  @!UP0 S2UR UR7, SR_CgaCtaId ;  /* 0x00000000000789c3 */ /* 0x000e620000008800 */
[----:B------:R-:W-:Y:S01]  /*0440*/  IMAD.IADD R11, R3, 0x1, -R6 ;  /* 0x00000001030b7824 */ /* 0x000fe200078e0a06 */
[----:B0-----:R-:W-:Y:S01]  /*0450*/  I2FP.F32.U32 R6, UR8 ;  /* 0x0000000800067c45 */ /* 0x001fe20008201000 */
[----:B------:R-:W-:Y:S01]  /*0460*/  IMAD.IADD R0, R0, 0x1, -R9 ;  /* 0x0000000100007824 */ /* 0x000fe200078e0a09 */
[----:B------:R-:W-:Y:S01]  /*0470*/  ULDC UR4, c[0x0][0x150] ;  /* 0x0000540000047ab9 */ /* 0x000fe20000000800 */
[----:B------:R-:W0:Y:S01]  /*0480*/  F2I.U32.TRUNC.NTZ R10, R10 ;  /* 0x0000000a000a7305 */ /* 0x000e22000020f000 */
[----:B------:R-:W-:Y:S01]  /*0490*/  SHF.R.S32.HI R3, RZ, 0x1f, R2 ;  /* 0x0000001fff037819 */ /* 0x000fe20000011402 */
[----:B------:R-:W-:Y:S01]  /*04a0*/  FMUL R6, R6, UR4 ;  /* 0x0000000406067c20 */ /* 0x000fe20008400000 */
[----:B------:R-:W5:Y:S01]  /*04b0*/  LDC R9, c[0x0][0x148] ;  /* 0x00005200ff097b82 */ /* 0x000f620000000800 */
[----:B------:R-:W-:Y:S01]  /*04c0*/  IMAD R11, R11, 0x4, R0 ;  /* 0x000000040b0b7824 */ /* 0x000fe200078e0200 */
[----:B------:R-:W-:Y:S01]  /*04d0*/  LEA.HI R3, R3, R2, RZ, 0x2 ;  /* 0x0000000203037211 */ /* 0x000fe200078f10ff */
[----:B------:R-:W-:Y:S01]  /*04e0*/  UMOV UR4, 0x20 ;  /* 0x0000002000047882 */ /* 0x000fe20000000000 */
[----:B------:R-:W-:Y:S01]  /*04f0*/  @!UP0 UMOV UR6, 0x400 ;  /* 0x0000040000068882 */ /* 0x000fe20000000000 */
[----:B------:R-:W3:Y:S01]  /*0500*/  F2I.U32.TRUNC.NTZ R6, R6 ;  /* 0x0000000600067305 */ /* 0x000ee2000020f000 */
[----:B------:R-:W-:Y:S01]  /*0510*/  LOP3.LUT R3, R3, 0xfffffffc, RZ, 0xc0, !PT ;  /* 0xfffffffc03037812 */ /* 0x000fe200078ec0ff */
[----:B------:R-:W-:Y:S01]  /*0520*/  IMAD.SHL.U32 R22, R11, 0x4, RZ ;  /* 0x000000040b167824 */ /* 0x000fe200078e00ff */
[----:B------:R-:W4:Y:S01]  /*0530*/  LDC R8, c[0x0][0x144] ;  /* 0x00005100ff087b82 */ /* 0x000f220000000800 */
[----:B------:R-:W-:-:S04]  /*0540*/  @!UP0 UIADD3 UR4, -UR4, 0x100000, URZ ;  /* 0x0010000004048890 */ /* 0x000fc8000fffe13f */
[----:B------:R-:W-:Y:S02]  /*0550*/  @!UP0 USHF.L.U32 UR5, UR4, 0xb, URZ ;  /* 0x0000000b04058899 */ /* 0x000fe4000800063f */
[----:B------:R-:W-:Y:S01]  /*0560*/  @!UP0 USHF.L.U32 UR4, UR4, 0x1, URZ ;  /* 0x0000000104048899 */ /* 0x000fe2000800063f */
[----:B--2---:R-:W-:Y:S01]  /*0570*/  ISETP.EQ.U32.AND P3, PT, R12, 0x1, PT ;  /* 0x000000010c00780c */ /* 0x004fe20003f62070 */
[----:B------:R-:W-:Y:S01]  /*0580*/  IMAD.IADD R0, R2, 0x1, -R3 ;  /* 0x0000000102007824 */ /* 0x000fe200078e0a03 */
[----:B------:R-:W-:Y:S01]  /*0590*/  LOP3.LUT R22, R11, 0xc, R22, 0x78, !PT ;  /* 0x0000000c0b167812 */ /* 0x000fe200078e7816 */
[----:B0-----:R-:W-:Y:S01]  /*05a0*/  IMAD.MOV R14, RZ, RZ, -R10 ;  /* 0x000000ffff0e7224 */ /* 0x001fe200078e0a0a */
[----:B-1----:R-:W-:Y:S02]  /*05b0*/  @!UP0 ULEA UR6, UR7, UR6, 0x18 ;  /* 0x0000000607068291 */ /* 0x002fe4000f8ec03f */
[----:B------:R-:W-:Y:S01]  /*05c0*/  ISETP.NE.AND P1, PT, R0, 0x3, PT ;  /* 0x000000030000780c */ /* 0x000fe20003f25270 */
[----:B------:R-:W-:Y:S01]  /*05d0*/  VOTEU.ALL UP0, P0 ;  /* 0x00000000003f7886 */ /* 0x000fe20000000000 */
[----:B------:R-:W-:Y:S01]  /*05e0*/  ISETP.LT.U32.AND P0, PT, R22, 0x2, !P2 ;  /* 0x000000021600780c */ /* 0x000fe20005701070 */
[----:B---3--:R-:W-:Y:S01]  /*05f0*/  IMAD.MOV R3, RZ, RZ, -R6 ;  /* 0x000000ffff037224 */ /* 0x008fe200078e0a06 */
[----:B------:R-:W-:-:S02]  /*0600*/  ISETP.EQ.OR P1, PT, R0, RZ, !P1 ;  /* 0x000000ff0000720c */ /* 0x000fc40004f22670 */
[----:B------:R-:W-:Y:S01]  /*0610*/  ISETP.NE.AND P2, PT, R5, RZ, PT ;  /* 0x000000ff0500720c */ /* 0x000fe20003f45270 */
[----:B-----5:R-:W-:Y:S01]  /*0620*/  IMAD R7, R9, R14, R4 ;  /* 0x0000000e09077224 */ /* 0x020fe200078e0204 */
[----:B------:R-:W-:Y:S01]  /*0630*/  ISETP.EQ.AND P1, PT, R5, RZ, P1 ;  /* 0x000000ff0500720c */ /* 0x000fe20000f22270 */
[----:B------:R-:W0:Y:S02]  /*0640*/  FENCE.VIEW.ASYNC.S ;  /* 0x00000000000073c6 */ /* 0x000e240000000000 */
[----:B0-----:R0:W1:Y:S01]  /*0650*/  @!UP0 SYNCS.EXCH.64 URZ, [UR6+0x30], UR4 ;  /* 0x00003004063f85b2 */ /* 0x0010620008000100 */
[----:B------:R-:W-:Y:S02]  /*0660*/  ISETP.NE.AND P4, PT, R7, R22, PT ;  /* 0x000000160700720c */ /* 0x000fe40003f85270 */
[----:B------:R-:W-:Y:S01]  /*0670*/  SEL R19, RZ, 0x1, !P1 ;  /* 0x00000001ff137807 */ /* 0x000fe20004800000 */
[----:B----4-:R-:W-:Y:S02]  /*0680*/  IMAD R3, R8, R3, UR8 ;  /* 0x0000000808037e24 */ /* 0x010fe4000f8e0203 */
[----:B------:R-:W-:-:S03]  /*0690*/  VIADD R8, R5, 0xffffffff ;  /* 0xffffffff05087836 */ /* 0x000fc60000000000 */
[----:B------:R-:W-:Y:S02]  /*06a0*/  ISETP.EQ.OR P4, PT, R3, RZ, !P4 ;  /* 0x000000ff0300720c */ /* 0x000fe40006782670 */
[----:B------:R-:W-:Y:S02]  /*06b0*/  ISETP.GE.U32.AND P5, PT, R8, 0x2, PT ;  /* 0x000000020800780c */ /* 0x000fe40003fa6070 */
[----:B------:R-:W-:Y:S02]  /*06c0*/  PLOP3.LUT P0, PT, P0, P4, PT, 0x80, 0x0 ;  /* 0x000000000000781c */ /* 0x000fe40000709070 */
[----:B------:R-:W-:Y:S01]  /*06d0*/  SEL R19, R19, 0x2, P5 ;  /* 0x0000000213137807 */ /* 0x000fe20002800000 */
[----:B------:R0:W2:Y:S01]  /*06e0*/  @!UP1 SYNCS.EXCH.64 URZ, [UR6+0x38], UR4 ;  /* 0x00003804063f95b2 */ /* 0x0000a20008000100 */
[----:B------:R-:W-:Y:S01]  /*06f0*/  P2R R156, PR, RZ, 0x1 ;  /* 0x00000001ff9c7803 */ /* 0x000fe20000000000 */
[----:B------:R-:W-:Y:S01]  /*0700*/  NOP ;  /* 0x0000000000007918 */ /* 0x000fe20000000000 */
[----:B------:R-:W-:Y:S07]  /*0710*/  @!P3 BRA `(.L_x_3) ;  /* 0x000000000008b947 */ /* 0x000fee0003800000 */
[----:B-12---:R-:W-:Y:S01]  /*0720*/  UCGABAR_ARV ;  /* 0x00000000000079c7 */ /* 0x006fe20008000000 */
[----:B------:R-:W-:Y:S05]  /*0730*/  BRA `(.L_x_4) ;  /* 0x0000000000047947 */ /* 0x000fea0003800000 */
.L_x_3:
[----:B-12---:R-:W-:Y:S01]  /*0740*/  NOP ;  /* 0x0000000000007918 */ /* 0x006fe20000000000 */
.L_x_4:
[----:B------:R-:W1:Y:S01]  /*0750*/  LDC R2, c[0x0][0x65c] ;  /* 0x00019700ff027b82 */ /* 0x000e620000000800 */
[----:B------:R-:W-:Y:S02]  /*0760*/  IMAD.U32 R6, RZ, RZ, UR8 ;  /* 0x00000008ff067e24 */ /* 0x000fe4000f8e00ff */
[----:B------:R-:W-:Y:S01]  /*0770*/  IMAD.MOV.U32 R7, RZ, RZ, RZ ;  /* 0x000000ffff077224 */ /* 0x000fe200078e00ff */
[----:B-1----:R-:W-:-:S04]  /*0780*/  ISETP.NE.AND P1, PT, R2, 0x1, PT ;  /* 0x000000010200780c */ /* 0x002fc80003f25270 */
[----:B------:R-:W-:-:S09]  /*0790*/  P2R R5, PR, RZ, 0x2 ;  /* 0x00000002ff057803 */ /* 0x000fd20000000000 */
[----:B------:R-:W1:Y:S01]  /*07a0*/  @P1 LDC R17, c[0x0][0x10] ;  /* 0x00000400ff111b82 */ /* 0x000e620000000800 */
[----:B------:R-:W-:Y:S02]  /*07b0*/  @P1 IMAD.MOV.U32 R5, RZ, RZ, RZ ;  /* 0x000000ffff051224 */ /* 0x000fe400078e00ff */
[----:B------:R-:W-:-:S05]  /*07c0*/  @P1 IMAD.MOV.U32 R13, RZ, RZ, RZ ;  /* 0x000000ffff0d1224 */ /* 0x000fca00078e00ff */
[----:B------:R-:W2:Y:S01]  /*07d0*/  @!P1 LDC R11, c[0x0][0xc] ;  /* 0x00000300ff0b9b82 */ /* 0x000ea20000000800 */
[----:B-1----:R-:W-:-:S04]  /*07e0*/  @P1 IMAD.WIDE.U32 R16, R17, UR8, R4 ;  /* 0x0000000811101c25 */ /* 0x002fc8000f8e0004 */
[----:B------:R-:W-:Y:S02]  /*07f0*/  @P1 IMAD.IADD R17, R17, 0x1, R13 ;  /* 0x0000000111111824 */ /* 0x000fe400078e020d */
[----:B--2---:R-:W-:-:S04]  /*0800*/  @!P1 IMAD.WIDE.U32 R6, R4, R11, R6 ;  /* 0x0000000b04069225 */ /* 0x004fc800078e0006 */
[----:B------:R-:W-:Y:S02]  /*0810*/  @!P1 IMAD.MOV.U32 R16, RZ, RZ, R6 ;  /* 0x000000ffff109224 */ /* 0x000fe400078e0006 */
[----:B------:R-:W-:Y:S01]  /*0820*/  @!P1 IMAD.MOV.U32 R17, RZ, RZ, R7 ;  /* 0x000000ffff119224 */ /* 0x000fe200078e0007 */
[----:B------:R-:W-:Y:S06]  /*0830*/  @!P3 BRA `(.L_x_5) ;  /* 0x00000000000cb947 */ /* 0x000fec0003800000 */
[----:B------:R-:W-:Y:S01]  /*0840*/  UCGABAR_WAIT ;  /* 0x0000000000007dc7 */ /* 0x000fe20008000000 */
[----:B------:R-:W-:Y:S01]  /*0850*/  CCTL.IVALL ;  /* 0x00000000ff00798f */ /* 0x000fe20002000000 */
[----:B------:R-:W-:Y:S05]  /*0860*/  BRA `(.L_x_6) ;  /* 0x0000000000047947 */ /* 0x000fea0003800000 */
.L_x_5:
[----:B------:R-:W-:Y:S06]  /*0870*/  BAR.SYNC.DEFER_BLOCKING 0x0 ;  /* 0x0000000000007b1d */ /* 0x000fec0000010000 */
.L_x_6:
[----:B------:R-:W-:Y:S05]  /*0880*/  @!P2 BRA `(.L_x_7) ;  /* 0x000000a80014a947 */ /* 0x000fea0003800000 */
[----:B------:R-:W-:-:S13]  /*0890*/  ISETP.GT.U32.AND P0, PT, R8, 0x1, PT ;  /* 0x000000010800780c */ /* 0x000fda0003f04070 */
[----:B0-----:R-:W-:Y:S05]  /*08a0*/  @P0 EXIT ;  /* 0x000000000000094d */ /* 0x001fea0003800000 */
[----:B------:R-:W-:Y:S01]  /*08b0*/  ULDC.64 UR4, c[0x0][0x650] ;  /* 0x0001940000047ab9 */ /* 0x000fe20000000a00 */
[----:B------:R-:W-:Y:S01]  /*08c0*/  PRMT R0, RZ, 0x7610, R0 ;  /* 0x00007610ff007816 */ /* 0x000fe20000000000 */
[----:B------:R-:W-:Y:S01]  /*08d0*/  IMAD.MOV.U32 R152, RZ, RZ, -0x1 ;  /* 0xffffffffff987424 */ /* 0x000fe200078e00ff */
[----:B------:R-:W-:Y:S01]  /*08e0*/  ISETP.GE.U32.AND P0, PT, R16, UR4, PT ;  /* 0x0000000410007c0c */ /* 0x000fe2000bf06070 */
[----:B------:R-:W-:Y:S02]  /*08f0*/  IMAD.MOV.U32 R153, RZ, RZ, -0x1 ;  /* 0xffffffffff997424 */ /* 0x000fe400078e00ff */
[----:B------:R-:W-:Y:S01]  /*0900*/  IMAD.MOV.U32 R23, RZ, RZ, -0x1 ;  /* 0xffffffffff177424 */ /* 0x000fe200078e00ff */
[----:B------:R-:W-:-:S13]  /*0910*/  ISETP.GE.U32.AND.EX P0, PT, R17, UR5, PT, P0 ;  /* 0x0000000511007c0c */ /* 0x000fda000bf06100 */
[----:B------:R-:W-:Y:S05]  /*0920*/  @P0 BRA `(.L_x_8) ;  /* 0x00000004002c0947 */ /* 0x000fea0003800000 */
[----:B------:R-:W0:Y:S01]  /*0930*/  LDC.64 R20, c[0x0][0x628] ;  /* 0x00018a00ff147b82 */ /* 0x000e220000000a00 */
[----:B------:R-:W-:Y:S02]  /*0940*/  IMAD.MOV.U32 R6, RZ, RZ, R16 ;  /* 0x000000ffff067224 */ /* 0x000fe400078e0010 */
[----:B------:R-:W-:-:S05]  /*0950*/  IMAD.MOV.U32 R7, RZ, RZ, R17 ;  /* 0x000000ffff077224 */ /* 0x000fca00078e0011 */
[----:B------:R-:W1:Y:S08]  /*0960*/  LDC R0, c[0x0][0x630] ;  /* 0x00018c00ff007b82 */ /* 0x000e700000000800 */
[----:B------:R-:W2:Y:S01]  /*0970*/  LDC.64 R24, c[0x0][0x620] ;  /* 0x00018800ff187b82 */ /* 0x000ea20000000a00 */
[----:B0-----:R-:W-:-:S04]  /*0980*/  ISETP.NE.U32.AND P0, PT, R20, RZ, PT ;  /* 0x000000ff1400720c */ /* 0x001fc80003f05070 */
[----:B------:R-:W-:-:S13]  /*0990*/  ISETP.NE.AND.EX P0, PT, R21, RZ, PT, P0 ;  /* 0x000000ff1500720c */ /* 0x000fda0003f05300 */
[----:B-12---:R-:W-:Y:S05]  /*09a0*/  @!P0 BRA `(.L_x_9) ;  /* 0x0000000000288947 */ /* 0x006fea0003800000 */
[----:B------:R-:W0:Y:S02]  /*09b0*/  LDC R13, c[0x0][0x634] ;  /* 0x00018d00ff0d7b82 */ /* 0x000e240000000800 */
[----:B0-----:R-:W-:-:S05]  /*09c0*/  IADD3 R13, P0, R16, R13, RZ ;  /* 0x0000000d100d7210 */ /* 0x001fca0007f1e0ff */
[----:B------:R-:W-:-:S04]  /*09d0*/  IMAD.X R15, RZ, RZ, R17, P0 ;  /* 0x000000ffff0f7224 */ /* 0x000fc800000e0611 */
[----:B------:R-:W-:-:S04]  /*09e0*/  IMAD.WIDE.U32 R6, R15, R20, RZ ;  /* 0x000000140f067225 */ /* 0x000fc800078e00ff */
[----:B------:R-:W-:-:S04]  /*09f0*/  IMAD.WIDE.U32 R10, P0, R13, R21, R6 ;  /* 0x000000150d0a7225 */ /* 0x000fc80007800006 */
[----:B------:R-:W-:-:S04]  /*0a00*/  IMAD.WIDE.U32 R6, R13, R20, RZ ;  /* 0x000000140d067225 */ /* 0x000fc800078e00ff */
[----:B------:R-:W-:Y:S01]  /*0a10*/  IMAD.X R13, RZ, RZ, RZ, P0 ;  /* 0x000000ffff0d7224 */ /* 0x000fe200000e06ff */
[----:B------:R-:W-:Y:S01]  /*0a20*/  IADD3 RZ, P0, R7, R10, RZ ;  /* 0x0000000a07ff7210 */ /* 0x000fe20007f1e0ff */
[----:B------:R-:W-:-:S04]  /*0a30*/  IMAD.MOV.U32 R12, RZ, RZ, R11 ;  /* 0x000000ffff0c7224 */ /* 0x000fc800078e000b */
[----:B------:R-:W-:-:S08]  /*0a40*/  IMAD.WIDE.U32.X R6, R15, R21, R12, P0 ;  /* 0x000000150f067225 */ /* 0x000fd000000e040c */
.L_x_9:
[----:B------:R-:W0:Y:S01]  /*0a50*/  LDC.64 R20, c[0x0][0x640] ;  /* 0x00019000ff147b82 */ /* 0x000e220000000a00 */
[--C-:B------:R-:W-:Y:S01]  /*0a60*/  SHF.R.U64 R27, R6, R0, R7.reuse ;  /* 0x00000000061b7219 */ /* 0x100fe20000001207 */
[----:B------:R-:W-:Y:S01]  /*0a70*/  IMAD R28, R9, R14, R4 ;  /* 0x0000000e091c7224 */ /* 0x000fe200078e0204 */
[----:B------:R-:W-:Y:S02]  /*0a80*/  SHF.R.U32.HI R0, RZ, R0, R7 ;  /* 0x00000000ff007219 */ /* 0x000fe40000011607 */
[----:B------:R-:W-:-:S03]  /*0a90*/  IADD3 R5, P0, RZ, -R27, RZ ;  /* 0x8000001bff057210 */ /* 0x000fc60007f1e0ff */
[----:B------:R-:W1:Y:S02]  /*0aa0*/  LDC R8, c[0x0][0x618] ;  /* 0x00018600ff087b82 */ /* 0x000e640000000800 */
[----:B------:R-:W-:-:S04]  /*0ab0*/  IMAD.X R7, RZ, RZ, ~R0, P0 ;  /* 0x000000ffff077224 */ /* 0x000fc800000e0e00 */
[-C--:B------:R-:W-:Y:S02]  /*0ac0*/  IMAD R0, R7, R24.reuse, RZ ;  /* 0x0000001807007224 */ /* 0x080fe400078e02ff */
[----:B------:R-:W2:Y:S01]  /*0ad0*/  LDC R11, c[0x0][0x608] ;  /* 0x00018200ff0b7b82 */ /* 0x000ea20000000800 */
[----:B------:R-:W-:-:S04]  /*0ae0*/  IMAD.WIDE.U32 R6, R5, R24, R16 ;  /* 0x0000001805067225 */ /* 0x000fc800078e0010 */
[----:B------:R-:W-:Y:S02]  /*0af0*/  IMAD R5, R5, R25, R0 ;  /* 0x0000001905057224 */ /* 0x000fe400078e0200 */
[----:B------:R-:W-:Y:S01]  /*0b00*/  IMAD.MOV.U32 R25, RZ, RZ, 0x1 ;  /* 0x00000001ff197424 */ /* 0x000fe200078e00ff */
[----:B------:R-:W3:Y:S01]  /*0b10*/  LDC R12, c[0x0][0x658] ;  /* 0x00019600ff0c7b82 */ /* 0x000ee20000000800 */
[----:B0-----:R-:W-:Y:S01]  /*0b20*/  ISETP.NE.U32.AND P0, PT, R20, RZ, PT ;  /* 0x000000ff1400720c */ /* 0x001fe20003f05070 */
[----:B------:R-:W-:Y:S02]  /*0b30*/  IMAD.IADD R5, R7, 0x1, R5 ;  /* 0x0000000107057824 */ /* 0x000fe400078e0205 */
[----:B------:R-:W-:Y:S01]  /*0b40*/  IMAD.MOV.U32 R7, RZ, RZ, -0x1 ;  /* 0xffffffffff077424 */ /* 0x000fe200078e00ff */
[----:B------:R-:W-:-:S03]  /*0b50*/  ISETP.NE.AND.EX P0, PT, R21, RZ, PT, P0 ;  /* 0x000000ff1500720c */ /* 0x000fc60003f05300 */
[----:B------:R-:W0:Y:S01]  /*0b60*/  LDC R15, c[0x0][0x600] ;  /* 0x00018000ff0f7b82 */ /* 0x000e220000000800 */
[-CC-:B-1----:R-:W-:Y:S02]  /*0b70*/  SHF.R.U64 R13, R6, R8.reuse, R5.reuse ;  /* 0x00000008060d7219 */ /* 0x182fe40000001205 */
[----:B------:R-:W-:-:S05]  /*0b80*/  SHF.R.U32.HI R0, RZ, R8, R5 ;  /* 0x00000008ff007219 */ /* 0x000fca0000011605 */
[----:B------:R-:W1:Y:S01]  /*0b90*/  LDC R23, c[0x0][0x648] ;  /* 0x00019200ff177b82 */ /* 0x000e620000000800 */
[-CC-:B--2---:R-:W-:Y:S02]  /*0ba0*/  SHF.R.U64 R29, R13, R11.reuse, R0.reuse ;  /* 0x0000000b0d1d7219 */ /* 0x184fe40000001200 */
[----:B------:R-:W-:-:S05]  /*0bb0*/  SHF.R.U32.HI R5, RZ, R11, R0 ;  /* 0x0000000bff057219 */ /* 0x000fca0000011600 */
[----:B------:R-:W2:Y:S01]  /*0bc0*/  LDC R24, c[0x0][0x638] ;  /* 0x00018e00ff187b82 */ /* 0x000ea20000000800 */
[-CC-:B---3--:R-:W-:Y:S02]  /*0bd0*/  SHF.R.U64 R14, R29, R12.reuse, R5.reuse ;  /* 0x0000000c1d0e7219 */ /* 0x188fe40000001205 */
[-C--:B------:R-:W-:Y:S02]  /*0be0*/  SHF.L.U32 R0, R7, R12.reuse, RZ ;  /* 0x0000000c07007219 */ /* 0x080fe400000006ff */
[----:B------:R-:W-:Y:S01]  /*0bf0*/  SHF.R.U32.HI R5, RZ, R12, R5 ;  /* 0x0000000cff057219 */ /* 0x000fe20000011605 */
[----:B------:R-:W-:Y:S01]  /*0c00*/  IMAD.MOV.U32 R4, RZ, RZ, R14 ;  /* 0x000000ffff047224 */ /* 0x000fe200078e000e */
[----:B------:R-:W-:Y:S01]  /*0c10*/  LOP3.LUT R10, RZ, R0, RZ, 0x33, !PT ;  /* 0x00000000ff0a7212 */ /* 0x000fe200078e33ff */
[----:B------:R-:W3:Y:S01]  /*0c20*/  LDC R26, c[0x0][0x610] ;  /* 0x00018400ff1a7b82 */ /* 0x000ee20000000800 */
[----:B------:R-:W-:Y:S05]  /*0c30*/  @!P0 BRA `(.L_x_10) ;  /* 0x0000000000288947 */ /* 0x000fea0003800000 */
[----:B------:R-:W4:Y:S02]  /*0c40*/  LDC R9, c[0x0][0x64c] ;  /* 0x00019300ff097b82 */ /* 0x000f240000000800 */
[----:B----4-:R-:W-:-:S05]  /*0c50*/  IADD3 R9, P0, R14, R9, RZ ;  /* 0x000000090e097210 */ /* 0x010fca0007f1e0ff */
        /* <DEDUP_REMOVED lines=8> */
.L_x_10:
[----:B-1----:R-:W-:Y:S01]  /*0ce0*/  SHF.R.U64 R4, R4, R23, R5 ;  /* 0x0000001704047219 */ /* 0x002fe20000001205 */
[----:B0-----:R-:W-:Y:S01]  /*0cf0*/  VIADD R6, R15, 0xffffffff ;  /* 0xffffffff0f067836 */ /* 0x001fe20000000000 */
[----:B------:R-:W-:Y:S01]  /*0d00*/  SHF.L.U32 R0, R25, R12, RZ ;  /* 0x0000000c19007219 */ /* 0x000fe200000006ff */
[----:B------:R-:W-:Y:S01]  /*0d10*/  IMAD.MOV.U32 R23, RZ, RZ, R27 ;  /* 0x000000ffff177224 */ /* 0x000fe200078e001b */
[----:B------:R-:W-:Y:S01]  /*0d20*/  LOP3.LUT R5, R29, R10, RZ, 0xc0, !PT ;  /* 0x0000000a1d057212 */ /* 0x000fe200078ec0ff */
[----:B------:R-:W-:Y:S01]  /*0d30*/  IMAD.MOV R7, RZ, RZ, -R4 ;  /* 0x000000ffff077224 */ /* 0x000fe200078e0a04 */
[----:B------:R-:W-:Y:S02]  /*0d40*/  SEL R3, R3, R28, !P1 ;  /* 0x0000001c03037207 */ /* 0x000fe40004800000 */
[----:B------:R-:W-:Y:S01]  /*0d50*/  LOP3.LUT R6, R13, R6, RZ, 0xc0, !PT ;  /* 0x000000060d067212 */ /* 0x000fe200078ec0ff */
[----:B------:R-:W-:Y:S02]  /*0d60*/  IMAD R4, R0, R4, R5 ;  /* 0x0000000400047224 */ /* 0x000fe400078e0205 */
[----:B--2---:R-:W-:-:S02]  /*0d70*/  IMAD R0, R7, R24, R14 ;  /* 0x0000001807007224 */ /* 0x004fc400078e020e */
[----:B---3--:R-:W-:Y:S02]  /*0d80*/  IMAD R3, R4, R26, R3 ;  /* 0x0000001a04037224 */ /* 0x008fe400078e0203 */
[----:B------:R-:W-:Y:S02]  /*0d90*/  IMAD R152, R0, R15, R6 ;  /* 0x0000000f00987224 */ /* 0x000fe400078e0206 */
[----:B------:R-:W-:-:S03]  /*0da0*/  IMAD.MOV.U32 R4, RZ, RZ, 0x1 ;  /* 0x00000001ff047424 */ /* 0x000fc600078e00ff */
[----:B------:R-:W-:Y:S02]  /*0db0*/  SEL R153, R152, R3, !P1 ;  /* 0x0000000398997207 */ /* 0x000fe40004800000 */
[----:B------:R-:W-:Y:S02]  /*0dc0*/  PRMT R0, R4, 0x7610, R0 ;  /* 0x0000761004007816 */ /* 0x000fe40000000000 */
[----:B------:R-:W-:-:S07]  /*0dd0*/  SEL R152, R3, R152, !P1 ;  /* 0x0000009803987207 */ /* 0x000fce0004800000 */
.L_x_8:
[----:B------:R-:W-:-:S08]  /*0de0*/  NOP ;  /* 0x0000000000007918 */ /* 0x000fd00000000000 */
[----:B------:R-:W0:Y:S02]  /*0df0*/  USETMAXREG.TRY_ALLOC.CTAPOOL UP0, 0xe8 ;  /* 0x000000e8000079c8 */ /* 0x000e240008000600 */
[----:B0-----:R-:W-:-:S13]  /*0e00*/  PLOP3.LUT P0, PT, PT, PT, UP0, 0x80, 0x0 ;  /* 0x000000000000781c */ /* 0x001fda0003f0f008 */
[----:B------:R-:W-:Y:S05]  /*0e10*/  @!P0 BRA `(.L_x_8) ;  /* 0xfffffffc00f08947 */ /* 0x000fea000383ffff */
[----:B------:R-:W-:Y:S01]  /*0e20*/  ULDC.64 UR4, c[0x0][0x598] ;  /* 0x0001660000047ab9 */ /* 0x000fe20000000a00 */
[----:B------:R-:W-:Y:S01]  /*0e30*/  ULDC.64 UR36, c[0x0][0x208] ;  /* 0x0000820000247ab9 */ /* 0x000fe20000000a00 */
[----:B------:R-:W-:-:S04]  /*0e40*/  ISETP.NE.U32.AND P0, PT, RZ, UR4, PT ;  /* 0x00000004ff007c0c */ /* 0x000fc8000bf05070 */
[----:B------:R-:W-:-:S13]  /*0e50*/  ISETP.NE.AND.EX P0, PT, RZ, UR5, PT, P0 ;  /* 0x00000005ff007c0c */ /* 0x000fda000bf05300 */
[----:B------:R-:W-:Y:S05]  /*0e60*/  @!P0 BRA `(.L_x_11) ;  /* 0x00000000001c8947 */ /* 0x000fea0003800000 */
[----:B------:R-:W0:Y:S02]  /*0e70*/  LDC.64 R4, c[0x0][0x598] ;  /* 0x00016600ff047b82 */ /* 0x000e240000000a00 */
[----:B0-----:R-:W2:Y:S02]  /*0e80*/  LDG.E.64 R4, desc[UR36][R4.64] ;  /* 0x0000002404047981 */ /* 0x001ea4000c1e1b00 */
[----:B--2---:R-:W-:-:S04]  /*0e90*/  ISETP.NE.U32.AND P0, PT, R4, RZ, PT ;  /* 0x000000ff0400720c */ /* 0x004fc80003f05070 */
[----:B------:R-:W-:-:S13]  /*0ea0*/  ISETP.NE.AND.EX P0, PT, R5, RZ, PT, P0 ;  /* 0x000000ff0500720c */ /* 0x000fda0003f05300 */
[----:B------:R-:W-:Y:S05]  /*0eb0*/  @!P0 BRA `(.L_x_11) ;  /* 0x0000000000088947 */ /* 0x000fea0003800000 */
[----:B------:R0:W5:Y:S01]  /*0ec0*/  LD.E R154, desc[UR36][R4.64] ;  /* 0x00000024049a7980 */ /* 0x000162000c101900 */
[----:B------:R-:W-:Y:S05]  /*0ed0*/  BRA `(.L_x_12) ;  /* 0x0000000000247947 */ /* 0x000fea0003800000 */
.L_x_11:
[----:B------:R-:W-:Y:S02]  /*0ee0*/  ULDC.64 UR4, c[0x0][0x588] ;  /* 0x0001620000047ab9 */ /* 0x000fe40000000a00 */
[----:B------:R-:W-:-:S04]  /*0ef0*/  ISETP.NE.U32.AND P0, PT, RZ, UR4, PT ;  /* 0x00000004ff007c0c */ /* 0x000fc8000bf05070 */
[----:B------:R-:W-:-:S13]  /*0f00*/  ISETP.NE.AND.EX P0, PT, RZ, UR5, PT, P0 ;  /* 0x00000005ff007c0c */ /* 0x000fda000bf05300 */
[----:B------:R-:W-:Y:S05]  /*0f10*/  @!P0 BRA `(.L_x_13) ;  /* 0x00000000000c8947 */ /* 0x000fea0003800000 */
[----:B------:R-:W0:Y:S02]  /*0f20*/  LDC.64 R154, c[0x0][0x588] ;  /* 0x00016200ff9a7b82 */ /* 0x000e240000000a00 */
[----:B0-----:R1:W5:Y:S01]  /*0f30*/  LDG.E R154, desc[UR36][R154.64] ;  /* 0x000000249a9a7981 */ /* 0x001362000c1e1900 */
[----:B------:R-:W-:Y:S05]  /*0f40*/  BRA `(.L_x_12) ;  /* 0x0000000000087947 */ /* 0x000fea0003800000 */
.L_x_13:
[----:B------:R-:W-:Y:S02]  /*0f50*/  ULDC UR4, c[0x0][0x580] ;  /* 0x0001600000047ab9 */ /* 0x000fe40000000800 */
[----:B------:R-:W-:-:S07]  /*0f60*/  IMAD.U32 R154, RZ, RZ, UR4 ;  /* 0x00000004ff9a7e24 */ /* 0x000fce000f8e00ff */
.L_x_12:
[----:B------:R-:W-:Y:S02]  /*0f70*/  ULDC.64 UR4, c[0x0][0x5a0] ;  /* 0x0001680000047ab9 */ /* 0x000fe40000000a00 */
[----:B------:R-:W-:-:S04]  /*0f80*/  ISETP.NE.U32.AND P0, PT, RZ, UR4, PT ;  /* 0x00000004ff007c0c */ /* 0x000fc8000bf05070 */
[----:B------:R-:W-:-:S13]  /*0f90*/  ISETP.NE.AND.EX P0, PT, RZ, UR5, PT, P0 ;  /* 0x00000005ff007c0c */ /* 0x000fda000bf05300 */
[----:B------:R-:W-:Y:S05]  /*0fa0*/  @!P0 BRA `(.L_x_14) ;  /* 0x00000000001c8947 */ /* 0x000fea0003800000 */
[----:B0-----:R-:W0:Y:S02]  /*0fb0*/  LDC.64 R4, c[0x0][0x5a0] ;  /* 0x00016800ff047b82 */ /* 0x001e240000000a00 */
[----:B0-----:R-:W2:Y:S02]  /*0fc0*/  LDG.E.64 R4, desc[UR36][R4.64] ;  /* 0x0000002404047981 */ /* 0x001ea4000c1e1b00 */
[----:B--2---:R-:W-:-:S04]  /*0fd0*/  ISETP.NE.U32.AND P0, PT, R4, RZ, PT ;  /* 0x000000ff0400720c */ /* 0x004fc80003f05070 */
[----:B------:R-:W-:-:S13]  /*0fe0*/  ISETP.NE.AND.EX P0, PT, R5, RZ, PT, P0 ;  /* 0x000000ff0500720c */ /* 0x000fda0003f05300 */
[----:B------:R-:W-:Y:S05]  /*0ff0*/  @!P0 BRA `(.L_x_14) ;  /* 0x0000000000088947 */ /* 0x000fea0003800000 */
[----:B-1----:R0:W5:Y:S01]  /*1000*/  LD.E R155, desc[UR36][R4.64] ;  /* 0x00000024049b7980 */ /* 0x002162000c101900 */
[----:B------:R-:W-:Y:S05]  /*1010*/  BRA `(.L_x_15) ;  /* 0x0000000000247947 */ /* 0x000fea0003800000 */
.L_x_14:
[----:B------:R-:W-:Y:S02]  /*1020*/  ULDC.64 UR4, c[0x0][0x590] ;  /* 0x0001640000047ab9 */ /* 0x000fe40000000a00 */
[----:B------:R-:W-:-:S04]  /*1030*/  ISETP.NE.U32.AND P0, PT, RZ, UR4, PT ;  /* 0x00000004ff007c0c */ /* 0x000fc8000bf05070 */
[----:B------:R-:W-:-:S13]  /*1040*/  ISETP.NE.AND.EX P0, PT, RZ, UR5, PT, P0 ;  /* 0x00000005ff007c0c */ /* 0x000fda000bf05300 */
[----:B------:R-:W-:Y:S05]  /*1050*/  @!P0 BRA `(.L_x_16) ;  /* 0x00000000000c8947 */ /* 0x000fea0003800000 */
[----:B0-----:R-:W1:Y:S02]  /*1060*/  LDC.64 R4, c[0x0][0x590] ;  /* 0x00016400ff047b82 */ /* 0x001e640000000a00 */
[----:B-1----:R1:W5:Y:S01]  /*1070*/  LDG.E R155, desc[UR36][R4.64] ;  /* 0x00000024049b7981 */ /* 0x002362000c1e1900 */
[----:B------:R-:W-:Y:S05]  /*1080*/  BRA `(.L_x_15) ;  /* 0x0000000000087947 */ /* 0x000fea0003800000 */
.L_x_16:
[----:B------:R-:W-:Y:S02]  /*1090*/  ULDC UR4, c[0x0][0x584] ;  /* 0x0001610000047ab9 */ /* 0x000fe40000000800 */
[----:B-1----:R-:W-:-:S07]  /*10a0*/  IMAD.U32 R155, RZ, RZ, UR4 ;  /* 0x00000004ff9b7e24 */ /* 0x002fce000f8e00ff */
.L_x_15:
[----:B------:R-:W-:-:S13]  /*10b0*/  LOP3.LUT P0, RZ, R0, 0xff, RZ, 0xc0, !PT ;  /* 0x000000ff00ff7812 */ /* 0x000fda000780c0ff */
[----:B------:R-:W-:Y:S05]  /*10c0*/  @!P0 EXIT ;  /* 0x000000000000894d */ /* 0x000fea0003800000 */
[----:B------:R-:W-:Y:S01]  /*10d0*/  ULDC UR4, c[0x0][0x28c] ;  /* 0x0000a30000047ab9 */ /* 0x000fe20000000800 */
[----:B------:R-:W-:Y:S01]  /*10e0*/  LOP3.LUT R164, R19, 0x1, RZ, 0xfc, !PT ;  /* 0x0000000113a47812 */ /* 0x000fe200078efcff */
[----:B------:R-:W-:Y:S01]  /*10f0*/  UIADD3 UR4, UR4, 0x3f, URZ ;  /* 0x0000003f04047890 */ /* 0x000fe2000fffe03f */
[----:B------:R-:W-:Y:S01]  /*1100*/  UMOV UR38, URZ ;  /* 0x0000003f00267c82 */ /* 0x000fe20008000000 */
[----:B------:R-:W-:Y:S02]  /*1110*/  UMOV UR39, URZ ;  /* 0x0000003f00277c82 */ /* 0x000fe40008000000 */
[----:B------:R-:W-:-:S04]  /*1120*/  USHF.R.S32.HI UR5, URZ, 0x1f, UR4 ;  /* 0x0000001f3f057899 */ /* 0x000fc80008011404 */
[----:B------:R-:W-:-:S04]  /*1130*/  ULEA.HI UR5, UR5, UR4, URZ, 0x6 ;  /* 0x0000000405057291 */ /* 0x000fc8000f8f303f */
[----:B------:R-:W-:-:S12]  /*1140*/  USHF.R.S32.HI UR40, URZ, 0x6, UR5 ;  /* 0x000000063f287899 */ /* 0x000fd80008011405 */
.L_x_288:
[----:B------:R-:W-:Y:S01]  /*1150*/  LOP3.LUT R0, R18, 0x80, RZ, 0xc0, !PT ;  /* 0x0000008012007812 */ /* 0x000fe200078ec0ff */
[----:B--2---:R-:W2:Y:S01]  /*1160*/  S2UR UR7, SR_CgaCtaId ;  /* 0x00000000000779c3 */ /* 0x004ea20000008800 */
[----:B------:R-:W-:Y:S02]  /*1170*/  UMOV UR6, 0x400 ;  /* 0x0000040000067882 */ /* 0x000fe40000000000 */
[----:B------:R-:W-:-:S06]  /*1180*/  SHF.R.U32.HI R0, RZ, 0x7, R0 ;  /* 0x00000007ff007819 */ /* 0x000fcc0000011600 */
[----:B---3--:R-:W3:Y:S01]  /*1190*/  SHFL.IDX PT, R0, R0, RZ, 0x1f ;  /* 0x00001fff00007589 */ /* 0x008ee200000e0000 */
[----:B--2---:R-:W-:Y:S01]  /*11a0*/  ULEA UR6, UR7, UR6, 0x18 ;  /* 0x0000000607067291 */ /* 0x004fe2000f8ec03f */
[----:B---3--:R-:W-:-:S13]  /*11b0*/  R2UR UR4, R0 ;  /* 0x00000000000472ca */ /* 0x008fda00000e0000 */
[----:B------:R-:W-:-:S04]  /*11c0*/  ULEA.HI UR5, UR4, UR4, URZ, 0x1 ;  /* 0x0000000404057291 */ /* 0x000fc8000f8f083f */
[----:B------:R-:W-:-:S04]  /*11d0*/  ULOP3.LUT UR5, UR5, 0x7fffe, URZ, 0xc0, !UPT ;  /* 0x0007fffe05057892 */ /* 0x000fc8000f8ec03f */
[----:B------:R-:W-:-:S03]  /*11e0*/  UIADD3 UR5, UR4, -UR5, URZ ;  /* 0x8000000504057290 */ /* 0x000fc6000fffe03f */
[----:B------:R-:W-:Y:S01]  /*11f0*/  ULDC UR4, c[0x0][0x28c] ;  /* 0x0000a30000047ab9 */ /* 0x000fe20000000800 */
[----:B------:R-:W-:Y:S01]  /*1200*/  ULEA UR5, UR5, UR6, 0xd ;  /* 0x0000000605057291 */ /* 0x000fe2000f8e683f */
[----:B------:R-:W-:-:S03]  /*1210*/  ISETP.LT.AND P0, PT, RZ, UR4, PT ;  /* 0x00000004ff007c0c */ /* 0x000fc6000bf01270 */
[----:B------:R-:W-:-:S04]  /*1220*/  UIADD3 UR5, UR5, 0x100, URZ ;  /* 0x0000010005057890 */ /* 0x000fc8000fffe03f */
[----:B------:R-:W-:-:S04]  /*1230*/  USHF.R.U32.HI UR5, URZ, 0x4, UR5 ;  /* 0x000000043f057899 */ /* 0x000fc80008011605 */
[----:B------:R-:W-:Y:S02]  /*1240*/  ULOP3.LUT UR41, UR5, 0x3fff, URZ, 0xc0, !UPT ;  /* 0x00003fff05297892 */ /* 0x000fe4000f8ec03f */
[----:B-1--45:R-:W-:Y:S10]  /*1250*/  @P0 BRA `(.L_x_17) ;  /* 0x0000000000400947 */ /* 0x032ff40003800000 */
[----:B------:R-:W-:Y:S01]  /*1260*/  MOV R0, 0x0 ;  /* 0x0000000000007802 */ /* 0x000fe20000000f00 */
[----:B------:R-:W-:Y:S01]  /*1270*/  ULDC.64 UR4, c[0x4][0x68] ;  /* 0x01001a0000047ab9 */ /* 0x000fe20000000a00 */
[----:B------:R-:W-:Y:S01]  /*1280*/  ULDC.64 UR6, c[0x4][0x8] ;  /* 0x0100020000067ab9 */ /* 0x000fe20000000a00 */
[----:B01----:R-:W-:Y:S01]  /*1290*/  IMAD.U32 R4, RZ, RZ, UR4 ;  /* 0x00000004ff047e24 */ /* 0x003fe2000f8e00ff */
[----:B------:R0:W1:Y:S01]  /*12a0*/  LDC.64 R14, c[0x4][R0] ;  /* 0x01000000000e7b82 */ /* 0x0000620000000a00 */
[----:B------:R-:W-:Y:S01]  /*12b0*/  IMAD.U32 R5, RZ, RZ, UR5 ;  /* 0x00000005ff057e24 */ /* 0x000fe2000f8e00ff */
[----:B------:R-:W-:Y:S01]  /*12c0*/  ULDC.64 UR4, c[0x4][0x70] ;  /* 0x01001c0000047ab9 */ /* 0x000fe20000000a00 */
[----:B------:R-:W-:Y:S02]  /*12d0*/  IMAD.U32 R10, RZ, RZ, UR6 ;  /* 0x00000006ff0a7e24 */ /* 0x000fe4000f8e00ff */
[----:B------:R-:W-:Y:S02]  /*12e0*/  IMAD.U32 R6, RZ, RZ, UR4 ;  /* 0x00000004ff067e24 */ /* 0x000fe4000f8e00ff */
[----:B------:R-:W-:-:S02]  /*12f0*/  IMAD.U32 R7, RZ, RZ, UR5 ;  /* 0x00000005ff077e24 */ /* 0x000fc4000f8e00ff */
[----:B------:R-:W-:Y:S02]  /*1300*/  IMAD.U32 R11, RZ, RZ, UR7 ;  /* 0x00000007ff0b7e24 */ /* 0x000fe4000f8e00ff */
[----:B------:R-:W-:Y:S02]  /*1310*/  IMAD.MOV.U32 R8, RZ, RZ, 0x1e1 ;  /* 0x000001e1ff087424 */ /* 0x000fe400078e00ff */
[----:B------:R-:W-:Y:S02]  /*1320*/  IMAD.MOV.U32 R12, RZ, RZ, 0x1 ;  /* 0x00000001ff0c7424 */ /* 0x000fe400078e00ff */
[----:B0-----:R-:W-:-:S07]  /*1330*/  IMAD.MOV.U32 R13, RZ, RZ, RZ ;  /* 0x000000ffff0d7224 */ /* 0x001fce00078e00ff */
[----:B------:R-:W-:-:S07]  /*1340*/  LEPC R20, `(.L_x_17) ;  /* 0x000000001014794e */ /* 0x000fce0000000000 */
[----:B-1---5:R-:W-:Y:S05]  /*1350*/  CALL.ABS.NOINC R14 ;  /* 0x000000000e007343 */ /* 0x022fea0003c00000 */
.L_x_17:
[----:B------:R-:W-:-:S13]  /*1360*/  ISETP.NE.AND P0, PT, R164, 0x3, PT ;  /* 0x00000003a400780c */ /* 0x000fda0003f05270 */
[----:B------:R-:W-:Y:S05]  /*1370*/  @!P0 BRA `(.L_x_18) ;  /* 0x0000000000048947 */ /* 0x000fea0003800000 */
[----:B------:R-:W-:Y:S01]  /*1380*/  BPT.TRAP 0x1 ;  /* 0x000000040000795c */ /* 0x000fe20000300000 */
.L_x_18:
[----:B------:R-:W2:Y:S01]  /*1390*/  S2UR UR5, SR_CgaCtaId ;  /* 0x00000000000579c3 */ /* 0x000ea20000008800 */
[----:B------:R-:W-:Y:S01]  /*13a0*/  UMOV UR4, 0x400 ;  /* 0x0000040000047882 */ /* 0x000fe20000000000 */
[----:B------:R-:W-:Y:S02]  /*13b0*/  IMAD.U32 R0, RZ, RZ, UR38 ;  /* 0x00000026ff007e24 */ /* 0x000fe4000f8e00ff */
[----:B------:R-:W-:-:S03]  /*13c0*/  IMAD.U32 R3, RZ, RZ, UR39 ;  /* 0x00000027ff037e24 */ /* 0x000fc6000f8e00ff */
[----:B------:R-:W-:Y:S01]  /*13d0*/  SHF.L.U32 R0, R0, 0x1f, RZ ;  /* 0x0000001f00007819 */ /* 0x000fe200000006ff */
[----:B--2---:R-:W-:-:S06]  /*13e0*/  ULEA UR4, UR5, UR4, 0x18 ;  /* 0x0000000405047291 */ /* 0x004fcc000f8ec03f */
[----:B------:R-:W-:-:S04]  /*13f0*/  IMAD.U32 R6, RZ, RZ, UR4 ;  /* 0x00000004ff067e24 */ /* 0x000fc8000f8e00ff */
[----:B------:R-:W-:-:S04]  /*1400*/  IMAD R3, R3, 0x8, R6 ;  /* 0x0000000803037824 */ /* 0x000fc800078e0206 */
[----:B------:R2:W3:Y:S01]  /*1410*/  SYNCS.PHASECHK.TRANS64.TRYWAIT P1, [R3+URZ], R0 ;  /* 0x00000000030075a7 */ /* 0x0004e2000802017f */
[----:B------:R-:W-:Y:S05]  /*1420*/  @!P0 BRA `(.L_x_19) ;  /* 0x0000000000048947 */ /* 0x000fea0003800000 */
[----:B------:R-:W-:Y:S01]  /*1430*/  BPT.TRAP 0x1 ;  /* 0x000000040000795c */ /* 0x000fe20000300000 */
.L_x_19:
[----:B---3--:R-:W-:Y:S05]  /*1440*/  @P1 BRA `(.L_x_20) ;  /* 0x0000000000081947 */ /* 0x008fea0003800000 */
[----:B------:R-:W3:Y:S02]  /*1450*/  SYNCS.PHASECHK.TRANS64.TRYWAIT P1, [R3+URZ], R0 ;  /* 0x00000000030075a7 */ /* 0x000ee4000802017f */
[----:B---3--:R-:W-:Y:S05]  /*1460*/  @!P1 BRA `(.L_x_21) ;  /* 0x000000b000709947 */ /* 0x008fea0003800000 */
.L_x_20:
[----:B------:R-:W-:-:S04]  /*1470*/  UISETP.LT.AND UP0, UPT, UR40, 0x1, UPT ;  /* 0x000000012800788c */ /* 0x000fc8000bf01270 */
[----:B------:R-:W-:-:S06]  /*1480*/  USEL UR4, UR40, 0x1, UP0 ;  /* 0x0000000128047887 */ /* 0x000fcc0008000000 */
[----:B--23--:R-:W-:Y:S01]  /*1490*/  IMAD.U32 R0, RZ, RZ, UR4 ;  /* 0x00000004ff007e24 */ /* 0x00cfe2000f8e00ff */
[----:B------:R-:W-:Y:S05]  /*14a0*/  WARPSYNC.ALL ;  /* 0x0000000000007948 */ /* 0x000fea0003800000 */
[----:B------:R-:W-:-:S04]  /*14b0*/  IADD3 R0, -R0, UR40, RZ ;  /* 0x0000002800007c10 */ /* 0x000fc8000fffe1ff */
[----:B------:R-:W-:Y:S02]  /*14c0*/  ISETP.GE.AND P1, PT, R0, 0x1, PT ;  /* 0x000000010000780c */ /* 0x000fe40003f26270 */
[----:B------:R-:W-:Y:S01]  /*14d0*/  R2UR UR4, R6 ;  /* 0x00000000060472ca */ /* 0x000fe200000e0000 */
[----:B------:R-:W-:Y:S01]  /*14e0*/  WARPGROUP.ARRIVE ;  /* 0x00000000000079c5 */ /* 0x000fe20000000000 */
[----:B------:R-:W-:Y:S01]  /*14f0*/  UMOV UR9, 0x40000040 ;  /* 0x4000004000097882 */ /* 0x000fe20000000000 */
[----:B------:R-:W-:Y:S01]  /*1500*/  UMOV UR11, 0x40000040 ;  /* 0x40000040000b7882 */ /* 0x000fe20000000000 */
[----:B------:R-:W-:Y:S01]  /*1510*/  UMOV UR13, 0x40000040 ;  /* 0x40000040000d7882 */ /* 0x000fe20000000000 */
[----:B------:R-:W-:-:S08]  /*1520*/  UMOV UR15, UR11 ;  /* 0x0000000b000f7c82 */ /* 0x000fd00008000000 */
[----:B------:R-:W-:-:S04]  /*1530*/  UIADD3 UR4, UR4, 0x20100, URZ ;  /* 0x0002010004047890 */ /* 0x000fc8000fffe03f */
[----:B------:R-:W-:-:S04]  /*1540*/  USHF.R.U32.HI UR4, URZ, 0x4, UR4 ;  /* 0x000000043f047899 */ /* 0x000fc80008011604 */
[----:B------:R-:W-:Y:S02]  /*1550*/  ULOP3.LUT UR5, UR4, 0x3fff, URZ, 0xc0, !UPT ;  /* 0x00003fff04057892 */ /* 0x000fe4000f8ec03f */
[----:B------:R-:W-:Y:S02]  /*1560*/  ULOP3.LUT UR4, UR41, 0x10000, URZ, 0xfc, !UPT ;  /* 0x0001000029047892 */ /* 0x000fe4000f8efc3f */
[----:B------:R-:W-:Y:S02]  /*1570*/  ULOP3.LUT UR5, UR5, 0x10000, URZ, 0xfc, !UPT ;  /* 0x0001000005057892 */ /* 0x000fe4000f8efc3f */
[----:B------:R-:W-:Y:S02]  /*1580*/  ULEA UR8, UR39, UR4, 0xc ;  /* 0x0000000427087291 */ /* 0x000fe4000f8e603f */
[----:B------:R-:W-:Y:S02]  /*1590*/  ULEA UR6, UR39, UR5, 0xb ;  /* 0x0000000527067291 */ /* 0x000fe4000f8e583f */
[----:B------:R-:W-:-:S05]  /*15a0*/  UIADD3 UR12, UR8, 0x400, URZ ;  /* 0x00000400080c7890 */ /* 0x000fca000fffe03f */
[----:B------:R-:W-:Y:S02]  /*15b0*/  UMOV UR10, UR6 ;  /* 0x00000006000a7c82 */ /* 0x000fe40008000000 */
[----:B------:R-:W-:Y:S01]  /*15c0*/  HGMMA.64x128x8.F32.TF32 R88, gdesc[UR8], RZ, !UPT, gsb0 ;  /* 0x05e00000085879f0 */ /* 0x000fe2000c0028ff */
[----:B------:R-:W-:Y:S02]  /*15d0*/  UMOV UR14, UR10 ;  /* 0x0000000a000e7c82 */ /* 0x000fe40008000000 */
[----:B------:R-:W-:Y:S02]  /*15e0*/  WARPGROUP.DEPBAR.LE gsb0, 0x0 ;  /* 0x00008000000079c5 */ /* 0x000fe40000010000 */
[----:B------:R-:W-:-:S07]  /*15f0*/  WARPGROUP.ARRIVE ;  /* 0x00000000000079c5 */ /* 0x000fce0000000000 */
[----:B------:R-:W-:Y:S01]  /*1600*/  HGMMA.64x128x8.F32.TF32 R24, gdesc[UR12], RZ, !UPT, gsb0 ;  /* 0x05e000000c1879f0 */ /* 0x000fe2000c0028ff */
[----:B------:R-:W-:Y:S02]  /*1610*/  UIADD3 UR12, UR8, 0x2, URZ ;  /* 0x00000002080c7890 */ /* 0x000fe4000fffe03f */
[----:B------:R-:W-:Y:S01]  /*1620*/  UIADD3 UR14, UR6, 0x2, URZ ;  /* 0x00000002060e7890 */ /* 0x000fe2000fffe03f */
[----:B------:R-:W-:Y:S01]  /*1630*/  UMOV UR13, 0x40000040 ;  /* 0x40000040000d7882 */ /* 0x000fe20000000000 */
[----:B------:R-:W-:Y:S01]  /*1640*/  UMOV UR15, 0x40000040 ;  /* 0x40000040000f7882 */ /* 0x000fe20000000000 */
[----:B------:R-:W-:Y:S02]  /*1650*/  WARPGROUP.DEPBAR.LE gsb0, 0x0 ;  /* 0x00008000000079c5 */ /* 0x000fe40000010000 */
[----:B------:R-:W-:-:S06]  /*1660*/  WARPGROUP.ARRIVE ;  /* 0x00000000000079c5 */ /* 0x000fcc0000000000 */
[----:B------:R-:W-:Y:S01]  /*1670*/  HGMMA.64x128x8.F32.TF32 R88, gdesc[UR12], R88, gsb0 ;  /* 0x05e000000c5879f0 */ /* 0x000fe20008002858 */
[----:B------:R-:W-:Y:S01]  /*1680*/  UIADD3 UR12, UR8, 0x402, URZ ;  /* 0x00000402080c7890 */ /* 0x000fe2000fffe03f */
[----:B------:R-:W-:Y:S01]  /*1690*/  UMOV UR13, 0x40000040 ;  /* 0x40000040000d7882 */ /* 0x000fe20000000000 */
[----:B------:R-:W-:Y:S02]  /*16a0*/  WARPGROUP.DEPBAR.LE gsb0, 0x0 ;  /* 0x00008000000079c5 */ /* 0x000fe40000010000 */
[----:B------:R-:W-:-:S07]  /*16b0*/  WARPGROUP.ARRIVE ;  /* 0x00000000000079c5 */ /* 0x000fce0000000000 */
[----:B------:R-:W-:Y:S01]  /*16c0*/  HGMMA.64x128x8.F32.TF32 R24, gdesc[UR12], R24, gsb0 ;  /* 0x05e000000c1879f0 */ /* 0x000fe20008002818 */
        /* <DEDUP_REMOVED lines=71> */
[----:B------:R-:W-:Y:S03]  /*1b40*/  HGMMA.64x128x8.F32.TF32 R24, gdesc[UR12], R24, gsb0 ;  /* 0x05e000000c1879f0 */ /* 0x000fe60008002818 */
[----:B------:R-:W-:Y:S02]  /*1b50*/  WARPGROUP.DEPBAR.LE gsb0, 0x0 ;  /* 0x00008000000079c5 */ /* 0x000fe40000010000 */
[----:B------:R-:W-:Y:S05]  /*1b60*/  @!P1 BRA `(.L_x_22) ;  /* 0x0000000800349947 */ /* 0x000fea0003800000 */
[----:B------:R-:W-:Y:S02]  /*1b70*/  UIADD3 UR6, UR39, 0x1, URZ ;  /* 0x0000000127067890 */ /* 0x000fe4000fffe03f */
[----:B------:R-:W-:Y:S02]  /*1b80*/  IMAD.U32 R3, RZ, RZ, UR39 ;  /* 0x00000027ff037e24 */ /* 0x000fe4000f8e00ff */
[----:B------:R-:W-:-:S04]  /*1b90*/  UISETP.NE.AND UP0, UPT, UR6, 0x2, UPT ;  /* 0x000000020600788c */ /* 0x000fc8000bf05270 */
[----:B------:R-:W-:Y:S02]  /*1ba0*/  USEL UR7, URZ, 0x1, UP0 ;  /* 0x000000013f077887 */ /* 0x000fe40008000000 */
[----:B------:R-:W-:Y:S02]  /*1bb0*/  USEL UR6, UR6, URZ, UP0 ;  /* 0x0000003f06067287 */ /* 0x000fe40008000000 */
[----:B------:R-:W-:-:S06]  /*1bc0*/  ULOP3.LUT UR7, UR38, UR7, URZ, 0x3c, !UPT ;  /* 0x0000000726077292 */ /* 0x000fcc000f8e3c3f */
[----:B------:R-:W-:-:S07]  /*1bd0*/  IMAD.U32 R7, RZ, RZ, UR7 ;  /* 0x00000007ff077e24 */ /* 0x000fce000f8e00ff */
.L_x_29:
[----:B------:R-:W-:Y:S05]  /*1be0*/  @!P0 BRA `(.L_x_23) ;  /* 0x0000000000048947 */ /* 0x000fea0003800000 */
[----:B------:R-:W-:Y:S01]  /*1bf0*/  BPT.TRAP 0x1 ;  /* 0x000000040000795c */ /* 0x000fe20000300000 */
.L_x_23:
[----:B------:R-:W2:Y:S01]  /*1c00*/  S2UR UR8, SR_CgaCtaId ;  /* 0x00000000000879c3 */ /* 0x000ea20000008800 */
[----:B------:R-:W-:Y:S01]  /*1c10*/  UMOV UR7, 0x400 ;  /* 0x0000040000077882 */ /* 0x000fe20000000000 */
[----:B01----:R-:W-:Y:S01]  /*1c20*/  IMAD.U32 R5, RZ, RZ, UR6 ;  /* 0x00000006ff057e24 */ /* 0x003fe2000f8e00ff */
[----:B------:R-:W-:Y:S01]  /*1c30*/  SHF.L.U32 R4, R7, 0x1f, RZ ;  /* 0x0000001f07047819 */ /* 0x000fe200000006ff */
[----:B--2---:R-:W-:-:S06]  /*1c40*/  ULEA UR7, UR8, UR7, 0x18 ;  /* 0x0000000708077291 */ /* 0x004fcc000f8ec03f */
[----:B------:R-:W-:-:S04]  /*1c50*/  IMAD.U32 R6, RZ, RZ, UR7 ;  /* 0x00000007ff067e24 */ /* 0x000fc8000f8e00ff */
[----:B------:R-:W-:-:S04]  /*1c60*/  IMAD R5, R5, 0x8, R6 ;  /* 0x0000000805057824 */ /* 0x000fc800078e0206 */
[----:B------:R0:W1:Y:S01]  /*1c70*/  SYNCS.PHASECHK.TRANS64.TRYWAIT P1, [R5+URZ], R4 ;  /* 0x00000004050075a7 */ /* 0x000062000802017f */
[----:B------:R-:W-:Y:S05]  /*1c80*/  @!P0 BRA `(.L_x_24) ;  /* 0x0000000000048947 */ /* 0x000fea0003800000 */
[----:B------:R-:W-:Y:S01]  /*1c90*/  BPT.TRAP 0x1 ;  /* 0x000000040000795c */ /* 0x000fe20000300000 */
.L_x_24:
[----:B-1----:R-:W-:Y:S05]  /*1ca0*/  @P1 BRA `(.L_x_25) ;  /* 0x0000000000081947 */ /* 0x002fea0003800000 */
[----:B------:R-:W1:Y:S02]  /*1cb0*/  SYNCS.PHASECHK.TRANS64.TRYWAIT P1, [R5+URZ], R4 ;  /* 0x00000004050075a7 */ /* 0x000e64000802017f */
[----:B-1----:R-:W-:Y:S05]  /*1cc0*/  @!P1 BRA `(.L_x_26) ;  /* 0x000000a8006c9947 */ /* 0x002fea0003800000 */
.L_x_25:
[----:B------:R-:W-:Y:S01]  /*1cd0*/  ULEA UR10, UR6, UR4, 0xc ;  /* 0x00000004060a7291 */ /* 0x000fe2000f8e603f */
[----:B------:R-:W-:Y:S01]  /*1ce0*/  WARPGROUP.ARRIVE ;  /* 0x00000000000079c5 */ /* 0x000fe20000000000 */
[----:B------:R-:W-:Y:S01]  /*1cf0*/  ULEA UR8, UR6, UR5, 0xb ;  /* 0x0000000506087291 */ /* 0x000fe2000f8e583f */
[----:B------:R-:W-:Y:S01]  /*1d00*/  UMOV UR13, 0x40000040 ;  /* 0x40000040000d7882 */ /* 0x000fe20000000000 */
[----:B------:R-:W-:-:S03]  /*1d10*/  UMOV UR15, 0x40000040 ;  /* 0x40000040000f7882 */ /* 0x000fc60000000000 */
[----:B------:R-:W-:Y:S02]  /*1d20*/  UMOV UR12, UR10 ;  /* 0x0000000a000c7c82 */ /* 0x000fe40008000000 */
[----:B------:R-:W-:Y:S02]  /*1d30*/  UMOV UR14, UR8 ;  /* 0x00000008000e7c82 */ /* 0x000fe40008000000 */
        /* <DEDUP_REMOVED lines=92> */
[----:B------:R-:W-:Y:S01]  /*2300*/  BPT.TRAP 0x1 ;  /* 0x000000040000795c */ /* 0x000fe20000300000 */
.L_x_27:
[----:B------:R-:W-:-:S13]  /*2310*/  ISETP.NE.AND P1, PT, R156, RZ, PT ;  /* 0x000000ff9c00720c */ /* 0x000fda0003f25270 */
[----:B01----:R-:W-:-:S04]  /*2320*/  @P1 IMAD R4, R3, 0x8, R6 ;  /* 0x0000000803041824 */ /* 0x003fc800078e0206 */
[----:B------:R-:W-:-:S05]  /*2330*/  @P1 VIADD R5, R4, 0x10 ;  /* 0x0000001004051836 */ /* 0x000fca0000000000 */
[----:B------:R-:W-:-:S04]  /*2340*/  @P1 PRMT R5, R22, 0x654, R5 ;  /* 0x0000065416051816 */ /* 0x000fc80000000005 */
[----:B------:R0:W-:Y:S01]  /*2350*/  @P1 SYNCS.ARRIVE.TRANS64.RED.A1T0 RZ, [R5+URZ], RZ ;  /* 0x000000ff05ff19a7 */ /* 0x0001e2000810043f */
[----:B------:R-:W-:-:S13]  /*2360*/  ISETP.GT.U32.AND P1, PT, R19, 0x1, PT ;  /* 0x000000011300780c */ /* 0x000fda0003f24070 */
[----:B0-----:R-:W-:Y:S05]  /*2370*/  @P1 BRA `(.L_x_28) ;  /* 0x0000000000041947 */ /* 0x001fea0003800000 */
[----:B------:R-:W-:Y:S01]  /*2380*/  BPT.TRAP 0x1 ;  /* 0x000000040000795c */ /* 0x000fe20000300000 */
.L_x_28:
[----:B------:R-:W-:Y:S01]  /*2390*/  UIADD3 UR6, UR6, 0x1, URZ ;  /* 0x0000000106067890 */ /* 0x000fe2000fffe03f */
[C---:B------:R-:W-:Y:S01]  /*23a0*/  ISETP.GT.AND P2, PT, R0.reuse, 0x1, PT ;  /* 0x000000010000780c */ /* 0x040fe20003f44270 */
[----:B------:R-:W-:Y:S02]  /*23b0*/  VIADD R3, R3, 0x1 ;  /* 0x0000000103037836 */ /* 0x000fe40000000000 */
[----:B------:R-:W-:Y:S01]  /*23c0*/  UISETP.NE.AND UP0, UPT, UR6, 0x2, UPT ;  /* 0x000000020600788c */ /* 0x000fe2000bf05270 */
[----:B------:R-:W-:Y:S02]  /*23d0*/  VIADD R0, R0, 0xffffffff ;  /* 0xffffffff00007836 */ /* 0x000fe40000000000 */
[C---:B------:R-:W-:Y:S01]  /*23e0*/  ISETP.NE.AND P1, PT, R3.reuse, 0x2, PT ;  /* 0x000000020300780c */ /* 0x040fe20003f25270 */
[----:B------:R-:W-:Y:S02]  /*23f0*/  USEL UR7, URZ, 0x1, UP0 ;  /* 0x000000013f077887 */ /* 0x000fe40008000000 */
[----:B------:R-:W-:Y:S01]  /*2400*/  USEL UR6, UR6, URZ, UP0 ;  /* 0x0000003f06067287 */ /* 0x000fe20008000000 */
[----:B------:R-:W-:-:S03]  /*2410*/  SEL R3, R3, RZ, P1 ;  /* 0x000000ff03037207 */ /* 0x000fc60000800000 */
[----:B------:R-:W-:Y:S01]  /*2420*/  LOP3.LUT R7, R7, UR7, RZ, 0x3c, !PT ;  /* 0x0000000707077c12 */ /* 0x000fe2000f8e3cff */
[----:B------:R-:W-:Y:S07]  /*2430*/  @P2 BRA `(.L_x_29) ;  /* 0xfffffff400e82947 */ /* 0x000fee000383ffff */
.L_x_22:
[----:B------:R-:W2:Y:S02]  /*2440*/  LDC R0, c[0x0][0x28c] ;  /* 0x0000a300ff007b82 */ /* 0x000ea40000000800 */
[----:B--2---:R-:W-:-:S13]  /*2450*/  ISETP.GE.AND P1, PT, R0, 0x1, PT ;  /* 0x000000010000780c */ /* 0x004fda0003f26270 */
[----:B------:R-:W-:Y:S05]  /*2460*/  @!P1 BRA `(.L_x_30) ;  /* 0x0000000000409947 */ /* 0x000fea0003800000 */
[----:B------:R-:W-:Y:S05]  /*2470*/  @!P0 BRA `(.L_x_31) ;  /* 0x0000000000048947 */ /* 0x000fea0003800000 */
[----:B------:R-:W-:Y:S01]  /*2480*/  BPT.TRAP 0x1 ;  /* 0x000000040000795c */ /* 0x000fe20000300000 */
.L_x_31:
[----:B------:R-:W-:Y:S01]  /*2490*/  ISETP.NE.AND P0, PT, R156, RZ, PT ;  /* 0x000000ff9c00720c */ /* 0x000fe20003f05270 */
[----:B------:R-:W-:-:S12]  /*24a0*/  UISETP.LT.AND UP1, UPT, UR40, 0x1, UPT ;  /* 0x000000012800788c */ /* 0x000fd8000bf21270 */
[----:B------:R-:W-:-:S05]  /*24b0*/  VOTEU.ANY UP0, P0 ;  /* 0x00000000003f7886 */ /* 0x000fca0000000100 */
[----:B------:R-:W-:-:S04]  /*24c0*/  @UP0 USEL UR4, UR40, 0x1, UP1 ;  /* 0x0000000128040887 */ /* 0x000fc80008800000 */
[----:B------:R-:W-:-:S06]  /*24d0*/  @UP0 UIADD3 UR4, UR39, UR40, -UR4 ;  /* 0x0000002827040290 */ /* 0x000fcc000fffe804 */
[----:B------:R-:W-:-:S04]  /*24e0*/  IMAD.U32 R0, RZ, RZ, UR4 ;  /* 0x00000004ff007e24 */ /* 0x000fc8000f8e00ff */
[----:B------:R-:W-:-:S05]  /*24f0*/  @P0 IMAD.SHL.U32 R0, R0, 0x8, RZ ;  /* 0x0000000800000824 */ /* 0x000fca00078e00ff */
[----:B------:R-:W-:-:S04]  /*2500*/  @P0 LOP3.LUT R0, R0, 0x8, RZ, 0xc0, !PT ;  /* 0x0000000800000812 */ /* 0x000fc800078ec0ff */
[----:B------:R-:W-:-:S04]  /*2510*/  @P0 IADD3 R3, R6, 0x10, R0 ;  /* 0x0000001006030810 */ /* 0x000fc80007ffe000 */
[----:B------:R-:W-:-:S04]  /*2520*/  @P0 PRMT R3, R22, 0x654, R3 ;  /* 0x0000065416030816 */ /* 0x000fc80000000003 */
[----:B------:R2:W-:Y:S01]  /*2530*/  @P0 SYNCS.ARRIVE.TRANS64.RED.A1T0 RZ, [R3+URZ], RZ ;  /* 0x000000ff03ff09a7 */ /* 0x0005e2000810043f */
[----:B------:R-:W-:-:S13]  /*2540*/  ISETP.GT.U32.AND P0, PT, R19, 0x1, PT ;  /* 0x000000011300780c */ /* 0x000fda0003f04070 */
[----:B--2---:R-:W-:Y:S05]  /*2550*/  @P0 BRA `(.L_x_30) ;  /* 0x0000000000040947 */ /* 0x004fea0003800000 */
[----:B------:R-:W-:Y:S01]  /*2560*/  BPT.TRAP 0x1 ;  /* 0x000000040000795c */ /* 0x000fe20000300000 */
.L_x_30:
[----:B------:R-:W2:Y:S01]  /*2570*/  LDC R6, c[0x0][0x288] ;  /* 0x0000a200ff067b82 */ /* 0x000ea20000000800 */
[--C-:B------:R-:W-:Y:S01]  /*2580*/  SHF.R.U32.HI R0, RZ, 0x2, R18.reuse ;  /* 0x00000002ff007819 */ /* 0x100fe20000011612 */
[----:B------:R-:W-:Y:S01]  /*2590*/  UIADD3 UR39, UR40, UR39, URZ ;  /* 0x0000002728277290 */ /* 0x000fe2000fffe03f */
[----:B01----:R-:W-:Y:S01]  /*25a0*/  SHF.R.U32.HI R5, RZ, 0x7, R18 ;  /* 0x00000007ff057819 */ /* 0x003fe20000011612 */
[----:B------:R-:W-:Y:S01]  /*25b0*/  IMAD.SHL.U32 R11, R153, 0x80, RZ ;  /* 0x00000080990b7824 */ /* 0x000fe200078e00ff */
[----:B------:R-:W-:Y:S01]  /*25c0*/  LOP3.LUT R3, R0, 0x7, RZ, 0xc0, !PT ;  /* 0x0000000700037812 */ /* 0x000fe200078ec0ff */
[----:B------:R-:W-:Y:S01]  /*25d0*/  USHF.R.U32.HI UR4, URZ, 0x1, UR39 ;  /* 0x000000013f047899 */ /* 0x000fe20008011627 */
[----:B------:R-:W-:Y:S01]  /*25e0*/  LOP3.LUT R4, R18, 0x60, RZ, 0xc0, !PT ;  /* 0x0000006012047812 */ /* 0x000fe200078ec0ff */
[----:B------:R-:W-:Y:S01]  /*25f0*/  ULDC UR8, c[0x0][0x284] ;  /* 0x0000a10000087ab9 */ /* 0x000fe20000000800 */
[----:B------:R-:W-:Y:S01]  /*2600*/  LOP3.LUT R0, R5, 0x1, RZ, 0xc0, !PT ;  /* 0x0000000105007812 */ /* 0x000fe200078ec0ff */
[----:B------:R-:W-:Y:S01]  /*2610*/  ULOP3.LUT UR4, UR4, 0x1, URZ, 0xc0, !UPT ;  /* 0x0000000104047892 */ /* 0x000fe2000f8ec03f */
[----:B------:R-:W-:Y:S01]  /*2620*/  SHF.R.U32.HI R8, RZ, 0x1, R4 ;  /* 0x00000001ff087819 */ /* 0x000fe20000011604 */
[----:B------:R-:W-:Y:S01]  /*2630*/  UISETP.GT.U32.AND UP1, UPT, UR39, 0x1, UPT ;  /* 0x000000012700788c */ /* 0x000fe2000bf24070 */
[----:B------:R-:W-:Y:S01]  /*2640*/  SHF.R.S32.HI R15, RZ, 0x1f, R23 ;  /* 0x0000001fff0f7819 */ /* 0x000fe20000011417 */
[----:B------:R-:W-:Y:S01]  /*2650*/  IMAD.SHL.U32 R4, R0, 0x40, RZ ;  /* 0x0000004000047824 */ /* 0x000fe200078e00ff */
[----:B------:R-:W-:Y:S01]  /*2660*/  IADD3 R5, RZ, -R8, -R3 ;  /* 0x80000008ff057210 */ /* 0x000fe20007ffe803 */
[----:B------:R-:W-:Y:S01]  /*2670*/  UISETP.NE.U32.AND UP0, UPT, UR4, 0x1, UPT ;  /* 0x000000010400788c */ /* 0x000fe2000bf05070 */
[----:B------:R-:W-:-:S02]  /*2680*/  ULDC.64 UR6, c[0x0][0x5d0] ;  /* 0x0001740000067ab9 */ /* 0x000fc40000000a00 */
[----:B------:R-:W-:Y:S01]  /*2690*/  LOP3.LUT R165, R4, 0x40, R3, 0xe2, !PT ;  /* 0x0000004004a57812 */ /* 0x000fe200078ee203 */
[----:B------:R-:W-:Y:S01]  /*26a0*/  IMAD R157, R0, -0x40, R5 ;  /* 0xffffffc0009d7824 */ /* 0x000fe200078e0205 */
[----:B------:R-:W-:Y:S01]  /*26b0*/  LOP3.LUT R3, R18, 0x3, RZ, 0xc0, !PT ;  /* 0x0000000312037812 */ /* 0x000fe200078ec0ff */
[----:B------:R-:W-:Y:S01]  /*26c0*/  IMAD.SHL.U32 R0, R152, 0x100, RZ ;  /* 0x0000010098007824 */ /* 0x000fe200078e00ff */
[----:B------:R-:W-:Y:S01]  /*26d0*/  UISETP.LT.U32.AND UP1, UPT, UR40, 0x2, UP1 ;  /* 0x000000022800788c */ /* 0x000fe20008f21070 */
[----:B--2---:R-:W-:Y:S01]  /*26e0*/  ISETP.GE.AND P0, PT, R11, R6, PT ;  /* 0x000000060b00720c */ /* 0x004fe20003f06270 */
[----:B------:R-:W-:Y:S01]  /*26f0*/  UISETP.GT.U32.AND UP0, UPT, UR40, 0x1, !UP0 ;  /* 0x000000012800788c */ /* 0x000fe2000c704070 */
[----:B------:R-:W-:Y:S01]  /*2700*/  IMAD R10, R3, -0x2, R6 ;  /* 0xfffffffe030a7824 */ /* 0x000fe200078e0206 */
[----:B------:R-:W-:Y:S01]  /*2710*/  USEL UR5, URZ, 0x1, !UP1 ;  /* 0x000000013f057887 */ /* 0x000fe2000c800000 */
[----:B------:R-:W-:Y:S01]  /*2720*/  IMAD.SHL.U32 R6, R18, 0x2, RZ ;  /* 0x0000000212067824 */ /* 0x000fe200078e00ff */
[----:B------:R-:W-:Y:S01]  /*2730*/  ISETP.GE.OR P0, PT, R0, UR8, P0 ;  /* 0x0000000800007c0c */ /* 0x000fe20008706670 */
[----:B------:R-:W-:Y:S01]  /*2740*/  IMAD R4, R15, UR6, RZ ;  /* 0x000000060f047c24 */ /* 0x000fe2000f8e02ff */
[----:B------:R-:W-:Y:S01]  /*2750*/  USEL UR4, URZ, 0x1, !UP0 ;  /* 0x000000013f047887 */ /* 0x000fe2000c000000 */
[----:B------:R-:W-:Y:S01]  /*2760*/  IMAD.WIDE R152, R152, 0x100, RZ ;  /* 0x0000010098987825 */ /* 0x000fe200078e02ff */
[----:B------:R-:W-:Y:S01]  /*2770*/  LOP3.LUT R6, R11, 0x6, R6, 0xf8, !PT ;  /* 0x000000060b067812 */ /* 0x000fe200078ef806 */
[----:B------:R-:W-:Y:S01]  /*2780*/  ULOP3.LUT UR39, UR39, 0x1, URZ, 0xc0, !UPT ;  /* 0x0000000127277892 */ /* 0x000fe2000f8ec03f */
[----:B------:R-:W-:Y:S01]  /*2790*/  IADD3 R157, -R0, UR8, R157 ;  /* 0x00000008009d7c10 */ /* 0x000fe2000fffe19d */
[----:B------:R-:W-:Y:S01]  /*27a0*/  IMAD R9, R23, UR7, R4 ;  /* 0x0000000717097c24 */ /* 0x000fe2000f8e0204 */
[----:B------:R-:W-:Y:S01]  /*27b0*/  SHF.R.S32.HI R7, RZ, 0x1f, R6 ;  /* 0x0000001fff077819 */ /* 0x000fe20000011406 */
[----:B------:R-:W-:Y:S01]  /*27c0*/  ULOP3.LUT UR38, UR4, UR38, UR5, 0x96, !UPT ;  /* 0x0000002604267292 */ /* 0x000fe2000f8e9605 */
[----:B------:R-:W-:Y:S01]  /*27d0*/  LOP3.LUT R165, R152, R165, R8, 0xfe, !PT ;  /* 0x000000a598a57212 */ /* 0x000fe200078efe08 */
[----:B------:R-:W-:-:S02]  /*27e0*/  IMAD.IADD R0, R10, 0x1, -R11 ;  /* 0x000000010a007824 */ /* 0x000fc400078e0a0b */
[----:B------:R-:W-:-:S04]  /*27f0*/  IMAD.WIDE.U32 R4, R23, UR6, R6 ;  /* 0x0000000617047c25 */ /* 0x000fc8000f8e0006 */
[----:B------:R-:W-:Y:S02]  /*2800*/  IMAD.IADD R9, R5, 0x1, R9 ;  /* 0x0000000105097824 */ /* 0x000fe400078e0209 */
[----:B------:R-:W-:Y:S02]  /*2810*/  IMAD.MOV.U32 R3, RZ, RZ, -0x1 ;  /* 0xffffffffff037424 */ /* 0x000fe400078e00ff */
[----:B------:R-:W-:Y:S01]  /*2820*/  IMAD.MOV.U32 R8, RZ, RZ, R4 ;  /* 0x000000ffff087224 */ /* 0x000fe200078e0004 */
[----:B------:R-:W-:Y:S06]  /*2830*/  @P0 BRA `(.L_x_32) ;  /* 0x00000080007c0947 */ /* 0x000fec0003800000 */
[----:B------:R-:W0:Y:S01]  /*2840*/  LDC.64 R4, c[0x0][0x5c8] ;  /* 0x00017200ff047b82 */ /* 0x000e220000000a00 */
[----:B-----5:R-:W-:Y:S01]  /*2850*/  FSETP.NEU.AND P0, PT, R155, RZ, PT ;  /* 0x000000ff9b00720b */ /* 0x020fe20003f0d000 */
[----:B------:R-:W-:Y:S01]  /*2860*/  BSSY B0, `(.L_x_32) ;  /* 0x000081c000007945 */ /* 0x000fe20003800000 */
[----:B------:R-:W-:-:S04]  /*2870*/  ISETP.GT.AND P1, PT, R157, RZ, PT ;  /* 0x000000ff9d00720c */ /* 0x000fc80003f24270 */
[----:B------:R-:W-:Y:S01]  /*2880*/  ISETP.GT.AND P2, PT, R0, RZ, P1 ;  /* 0x000000ff0000720c */ /* 0x000fe20000f44270 */
[-C--:B0-----:R-:W-:Y:S02]  /*2890*/  IMAD R10, R153, R4.reuse, RZ ;  /* 0x00000004990a7224 */ /* 0x081fe400078e02ff */
[----:B------:R-:W-:-:S04]  /*28a0*/  IMAD.WIDE.U32 R168, R165, R4, R8 ;  /* 0x00000004a5a87225 */ /* 0x000fc800078e0008 */
[----:B------:R-:W-:-:S04]  /*28b0*/  IMAD R9, R165, R5, R10 ;  /* 0x00000005a5097224 */ /* 0x000fc800078e020a */
[----:B------:R-:W-:Y:S01]  /*28c0*/  IMAD.IADD R175, R169, 0x1, R9 ;  /* 0x00000001a9af7824 */ /* 0x000fe200078e0209 */
[----:B------:R-:W-:Y:S06]  /*28d0*/  @!P0 BRA `(.L_x_33) ;  /* 0x0000005c001c8947 */ /* 0x000fec0003800000 */
[----:B------:R-:W0:Y:S01]  /*28e0*/  LDC.64 R10, c[0x0][0x5b8] ;  /* 0x00016e00ff0a7b82 */ /* 0x000e220000000a00 */
[----:B------:R-:W-:-:S07]  /*28f0*/  ULDC.64 UR4, c[0x0][0x5c0] ;  /* 0x0001700000047ab9 */ /* 0x000fce0000000a00 */
[----:B------:R-:W1:Y:S08]  /*2900*/  LDC.64 R12, c[0x0][0x5b0] ;  /* 0x00016c00ff0c7b82 */ /* 0x000e700000000a00 */
[----:B------:R-:W2:Y:S01]  /*2910*/  LDC.64 R8, c[0x0][0x5a8] ;  /* 0x00016a00ff087b82 */ /* 0x000ea20000000a00 */
[----:B0-----:R-:W-:-:S04]  /*2920*/  IMAD R14, R15, R10, RZ ;  /* 0x0000000a0f0e7224 */ /* 0x001fc800078e02ff */
[C---:B------:R-:W-:Y:S02]  /*2930*/  IMAD R11, R23.reuse, R11, R14 ;  /* 0x0000000b170b7224 */ /* 0x040fe400078e020e */
[----:B------:R-:W-:-:S04]  /*2940*/  IMAD.WIDE.U32 R14, R23, R10, R6 ;  /* 0x0000000a170e7225 */ /* 0x000fc800078e0006 */
[----:B-1----:R-:W-:Y:S02]  /*2950*/  IMAD R20, R153, R12, RZ ;  /* 0x0000000c99147224 */ /* 0x002fe400078e02ff */
[----:B------:R-:W-:Y:S02]  /*2960*/  IMAD.IADD R21, R15, 0x1, R11 ;  /* 0x000000010f157824 */ /* 0x000fe400078e020b */
[----:B------:R-:W-:Y:S02]  /*2970*/  IMAD R173, R165, R13, R20 ;  /* 0x0000000da5ad7224 */ /* 0x000fe400078e0214 */
[----:B------:R-:W-:-:S04]  /*2980*/  IMAD.MOV.U32 R20, RZ, RZ, R14 ;  /* 0x000000ffff147224 */ /* 0x000fc800078e000e */
[----:B------:R-:W-:-:S04]  /*2990*/  IMAD.WIDE.U32 R158, R165, R12, R20 ;  /* 0x0000000ca59e7225 */ /* 0x000fc800078e0014 */
[----:B------:R-:W-:Y:S01]  /*29a0*/  IMAD.IADD R159, R159, 0x1, R173 ;  /* 0x000000019f9f7824 */ /* 0x000fe200078e02ad */
[----:B--2---:R-:W-:-:S04]  /*29b0*/  LEA R160, P0, R158, R8, 0x2 ;  /* 0x000000089ea07211 */ /* 0x004fc800078010ff */
[----:B------:R-:W-:-:S05]  /*29c0*/  LEA.HI.X R161, R158, R9, R159, 0x2, P0 ;  /* 0x000000099ea17211 */ /* 0x000fca00000f149f */
[----:B------:R0:W2:Y:S01]  /*29d0*/  @P2 LDG.E.LTC128B R169, desc[UR36][R160.64] ;  /* 0x00000024a0a92981 */ /* 0x0000a2000c1e1920 */
[----:B------:R-:W-:Y:S01]  /*29e0*/  LEA R158, P0, R168, UR4, 0x2 ;  /* 0x00000004a89e7c11 */ /* 0x000fe2000f8010ff */
[----:B------:R-:W-:Y:S01]  /*29f0*/  IMAD.WIDE.U32 R162, R165, R12, R6 ;  /* 0x0000000ca5a27225 */ /* 0x000fe200078e0006 */
[----:B------:R-:W-:Y:S01]  /*2a00*/  ISETP.GT.AND P3, PT, R0, 0x1, P1 ;  /* 0x000000010000780c */ /* 0x000fe20000f64270 */
[----:B------:R-:W-:Y:S01]  /*2a10*/  BSSY B1, `(.L_x_34) ;  /* 0x0000011000017945 */ /* 0x000fe20003800000 */
[----:B------:R-:W-:Y:S01]  /*2a20*/  LEA.HI.X R159, R168, UR5, R175, 0x2, P0 ;  /* 0x00000005a89f7c11 */ /* 0x000fe200080f14af */
[----:B------:R-:W-:Y:S01]  /*2a30*/  IMAD.IADD R163, R173, 0x1, R163 ;  /* 0x00000001ada37824 */ /* 0x000fe200078e02a3 */
[C---:B0-----:R-:W-:Y:S01]  /*2a40*/  SHF.L.U64.HI R161, R12.reuse, 0x3, R13 ;  /* 0x000000030ca17819 */ /* 0x041fe2000001020d */
[----:B------:R-:W-:Y:S01]  /*2a50*/  IMAD.SHL.U32 R160, R12, 0x8, RZ ;  /* 0x000000080ca07824 */ /* 0x000fe200078e00ff */
[----:B--2---:R-:W-:-:S05]  /*2a60*/  LOP3.LUT R166, R169, 0xffffe000, RZ, 0xc0, !PT ;  /* 0xffffe000a9a67812 */ /* 0x004fca00078ec0ff */
[----:B------:R-:W-:Y:S01]  /*2a70*/  FMUL R171, R166, R155 ;  /* 0x0000009ba6ab7220 */ /* 0x000fe20000400000 */
[----:B------:R-:W-:-:S04]  /*2a80*/  IMAD.WIDE.U32 R166, R23, R10, R162 ;  /* 0x0000000a17a67225 */ /* 0x000fc800078e00a2 */
[----:B------:R-:W-:Y:S01]  /*2a90*/  FFMA R171, R88, R154, R171 ;  /* 0x0000009a58ab7223 */ /* 0x000fe200000000ab */
[----:B------:R-:W-:Y:S01]  /*2aa0*/  IMAD.IADD R88, R11, 0x1, R167 ;  /* 0x000000010b587824 */ /* 0x000fe200078e02a7 */
[----:B------:R-:W-:-:S03]  /*2ab0*/  LEA R162, P0, R166, R8, 0x2 ;  /* 0x00000008a6a27211 */ /* 0x000fc600078010ff */
[----:B------:R-:W-:Y:S02]  /*2ac0*/  F2FP.TF32.F32.PACK_B R171, R171 ;  /* 0x000000abffab723e */ /* 0x000fe400024050ff */
[----:B------:R-:W-:Y:S01]  /*2ad0*/  LEA.HI.X R163, R166, R9, R88, 0x2, P0 ;  /* 0x00000009a6a37211 */ /* 0x000fe200000f1458 */
[----:B------:R-:W-:Y:S02]  /*2ae0*/  IMAD.WIDE.U32 R166, R165, R12, R160 ;  /* 0x0000000ca5a67225 */ /* 0x000fe400078e00a0 */
[----:B------:R0:W-:Y:S01]  /*2af0*/  @P2 STG.E desc[UR36][R158.64], R171 ;  /* 0x000000ab9e002986 */ /* 0x0001e2000c101924 */
[----:B------:R-:W-:Y:S05]  /*2b00*/  @!P3 BRA `(.L_x_35) ;  /* 0x000000000004b947 */ /* 0x000fea0003800000 */
[----:B------:R1:W5:Y:S02]  /*2b10*/  LDG.E.LTC128B R169, desc[UR36][R162.64+0x4] ;  /* 0x00000424a2a97981 */ /* 0x000364000c1e1920 */
.L_x_35:
[----:B------:R-:W-:Y:S05]  /*2b20*/  BSYNC B1 ;  /* 0x0000000000017941 */ /* 0x000fea0003800000 */
.L_x_34:
[----:B-----5:R-:W-:Y:S01]  /*2b30*/  LOP3.LUT R88, R169, 0xffffe000, RZ, 0xc0, !PT ;  /* 0xffffe000a9587812 */ /* 0x020fe200078ec0ff */
[----:B0-----:R-:W-:Y:S01]  /*2b40*/  IMAD.IADD R171, R173, 0x1, R167 ;  /* 0x00000001adab7824 */ /* 0x001fe200078e02a7 */
[----:B------:R-:W-:Y:S02]  /*2b50*/  ISETP.GT.AND P0, PT, R157, 0x8, PT ;  /* 0x000000089d00780c */ /* 0x000fe40003f04270 */
[----:B------:R-:W-:Y:S01]  /*2b60*/  IADD3 R167, P4, R14, R166, RZ ;  /* 0x000000a60ea77210 */ /* 0x000fe20007f9e0ff */
[----:B------:R-:W-:Y:S01]  /*2b70*/  FMUL R88, R88, R155 ;  /* 0x0000009b58587220 */ /* 0x000fe20000400000 */
[----:B------:R-:W-:-:S03]  /*2b80*/  ISETP.GT.AND P2, PT, R0, RZ, P0 ;  /* 0x000000ff0000720c */ /* 0x000fc60000744270 */
[----:B------:R-:W-:Y:S02]  /*2b90*/  IMAD.X R168, R171, 0x1, R21, P4 ;  /* 0x00000001aba87824 */ /* 0x000fe400020e0615 */
[----:B------:R-:W-:Y:S01]  /*2ba0*/  FFMA R175, R89, R154, R88 ;  /* 0x0000009a59af7223 */ /* 0x000fe20000000058 */
[----:B------:R-:W-:-:S04]  /*2bb0*/  LEA R172, P4, R167, R8, 0x2 ;  /* 0x00000008a7ac7211 */ /* 0x000fc800078810ff */
[----:B------:R-:W-:Y:S01]  /*2bc0*/  LEA.HI.X R173, R167, R9, R168, 0x2, P4 ;  /* 0x00000009a7ad7211 */ /* 0x000fe200020f14a8 */
[----:B------:R-:W-:Y:S01]  /*2bd0*/  IMAD.MOV.U32 R168, RZ, RZ, R169 ;  /* 0x000000ffffa87224 */ /* 0x000fe200078e00a9 */
[----:B------:R-:W-:-:S05]  /*2be0*/  F2FP.TF32.F32.PACK_B R175, R175 ;  /* 0x000000afffaf723e */ /* 0x000fca00024050ff */
[----:B------:R0:W-:Y:S04]  /*2bf0*/  @P3 STG.E desc[UR36][R158.64+0x4], R175 ;  /* 0x000004af9e003986 */ /* 0x0001e8000c101924 */
[----:B------:R-:W2:Y:S01]  /*2c00*/  @P2 LDG.E.LTC128B R168, desc[UR36][R172.64] ;  /* 0x00000024aca82981 */ /* 0x000ea2000c1e1920 */
[----:B------:R-:W-:Y:S01]  /*2c10*/  IADD3 R166, P3, R6, R166, RZ ;  /* 0x000000a606a67210 */ /* 0x000fe20007f7e0ff */
[----:B------:R-:W-:Y:S01]  /*2c20*/  IMAD.SHL.U32 R169, R4, 0x20, RZ ;  /* 0x0000002004a97824 */ /* 0x000fe200078e00ff */
[----:B------:R-:W-:Y:S03]  /*2c30*/  BSSY B1, `(.L_x_36) ;  /* 0x0000011000017945 */ /* 0x000fe60003800000 */
[----:B------:R-:W-:Y:S01]  /*2c40*/  IMAD.X R167, R7, 0x1, R171, P3 ;  /* 0x0000000107a77824 */ /* 0x000fe200018e06ab */
[----:B------:R-:W-:Y:S01]  /*2c50*/  IADD3 R170, P3, R169, R158, RZ ;  /* 0x0000009ea9aa7210 */ /* 0x000fe20007f7e0ff */
[----:B------:R-:W-:-:S04]  /*2c60*/  IMAD.WIDE.U32 R166, R23, R10, R166 ;  /* 0x0000000a17a67225 */ /* 0x000fc800078e00a6 */
[----:B------:R-:W-:Y:S01]  /*2c70*/  IMAD.IADD R171, R11, 0x1, R167 ;  /* 0x000000010bab7824 */ /* 0x000fe200078e02a7 */
[----:B------:R-:W-:Y:S02]  /*2c80*/  SHF.L.U64.HI R167, R4, 0x5, R5 ;  /* 0x0000000504a77819 */ /* 0x000fe40000010205 */
[----:B--2---:R-:W-:-:S05]  /*2c90*/  LOP3.LUT R88, R168, 0xffffe000, RZ, 0xc0, !PT ;  /* 0xffffe000a8587812 */ /* 0x004fca00078ec0ff */
[----:B------:R-:W-:Y:S01]  /*2ca0*/  FMUL R89, R88, R155 ;  /* 0x0000009b58597220 */ /* 0x000fe20000400000 */
[----:B------:R-:W-:-:S03]  /*2cb0*/  LEA R88, P4, R166, R8, 0x2 ;  /* 0x00000008a6587211 */ /* 0x000fc600078810ff */
[----:B------:R-:W-:Y:S01]  /*2cc0*/  FFMA R173, R90, R154, R89 ;  /* 0x0000009a5aad7223 */ /* 0x000fe20000000059 */
[----:B------:R-:W-:Y:S01]  /*2cd0*/  LEA.HI.X R89, R166, R9, R171, 0x2, P4 ;  /* 0x00000009a6597211 */ /* 0x000fe200020f14ab */
[----:B------:R-:W-:Y:S01]  /*2ce0*/  IMAD.X R171, R167, 0x1, R159, P3 ;  /* 0x00000001a7ab7824 */ /* 0x000fe200018e069f */
[----:B------:R-:W-:Y:S02]  /*2cf0*/  ISETP.GT.AND P4, PT, R0, 0x1, P0 ;  /* 0x000000010000780c */ /* 0x000fe40000784270 */
[----:B------:R-:W-:-:S05]  /*2d00*/  F2FP.TF32.F32.PACK_B R173, R173 ;  /* 0x000000adffad723e */ /* 0x000fca00024050ff */
[----:B------:R0:W-:Y:S06]  /*2d10*/  @P2 STG.E desc[UR36][R170.64], R173 ;  /* 0x000000adaa002986 */ /* 0x0001ec000c101924 */
[----:B------:R-:W-:Y:S05]  /*2d20*/  @!P4 BRA `(.L_x_37) ;  /* 0x000000000004c947 */ /* 0x000fea0003800000 */
[----:B------:R2:W5:Y:S02]  /*2d30*/  LDG.E.LTC128B R168, desc[UR36][R88.64+0x4] ;  /* 0x0000042458a87981 */ /* 0x000564000c1e1920 */
.L_x_37:
[----:B------:R-:W-:Y:S05]  /*2d40*/  BSYNC B1 ;  /* 0x0000000000017941 */ /* 0x000fea0003800000 */
.L_x_36:
[----:B-----5:R-:W-:Y:S01]  /*2d50*/  LOP3.LUT R90, R168, 0xffffe000, RZ, 0xc0, !PT ;  /* 0xffffe000a85a7812 */ /* 0x020fe200078ec0ff */
[----:B------:R-:W-:Y:S01]  /*2d60*/  BSSY B1, `(.L_x_38) ;  /* 0x000000a000017945 */ /* 0x000fe20003800000 */
[----:B------:R-:W-:-:S03]  /*2d70*/  ISETP.GT.AND P2, PT, R0, 0x8, P1 ;  /* 0x000000080000780c */ /* 0x000fc60000f44270 */
[----:B------:R-:W-:-:S04]  /*2d80*/  FMUL R90, R90, R155 ;  /* 0x0000009b5a5a7220 */ /* 0x000fc80000400000 */
[----:B0-----:R-:W-:Y:S01]  /*2d90*/  FFMA R173, R91, R154, R90 ;  /* 0x0000009a5bad7223 */ /* 0x001fe2000000005a */
[----:B------:R-:W-:Y:S02]  /*2da0*/  @P4 IMAD.MOV.U32 R90, RZ, RZ, R170 ;  /* 0x000000ffff5a4224 */ /* 0x000fe400078e00aa */
[----:B------:R-:W-:Y:S02]  /*2db0*/  @P4 IMAD.MOV.U32 R91, RZ, RZ, R171 ;  /* 0x000000ffff5b4224 */ /* 0x000fe400078e00ab */
[----:B------:R-:W-:-:S05]  /*2dc0*/  F2FP.TF32.F32.PACK_B R173, R173 ;  /* 0x000000adffad723e */ /* 0x000fca00024050ff */
[----:B------:R0:W-:Y:S01]  /*2dd0*/  @P4 STG.E desc[UR36][R90.64+0x4], R173 ;  /* 0x000004ad5a004986 */ /* 0x0001e2000c101924 */
[----:B------:R-:W-:Y:S05]  /*2de0*/  @!P2 BRA `(.L_x_39) ;  /* 0x000000000004a947 */ /* 0x000fea0003800000 */
[----:B------:R3:W5:Y:S02]  /*2df0*/  LDG.E.LTC128B R168, desc[UR36][R162.64+0x20] ;  /* 0x00002024a2a87981 */ /* 0x000764000c1e1920 */
.L_x_39:
[----:B------:R-:W-:Y:S05]  /*2e00*/  BSYNC B1 ;  /* 0x0000000000017941 */ /* 0x000fea0003800000 */
.L_x_38:
[----:B0----5:R-:W-:Y:S01]  /*2e10*/  LOP3.LUT R90, R168, 0xffffe000, RZ, 0xc0, !PT ;  /* 0xffffe000a85a7812 */ /* 0x021fe200078ec0ff */
[----:B------:R-:W-:Y:S01]  /*2e20*/  BSSY B1, `(.L_x_40) ;  /* 0x000000a000017945 */ /* 0x000fe20003800000 */
[----:B------:R-:W-:-:S03]  /*2e30*/  ISETP.GT.AND P3, PT, R0, 0x9, P1 ;  /* 0x000000090000780c */ /* 0x000fc60000f64270 */
[----:B------:R-:W-:Y:S01]  /*2e40*/  FMUL R91, R90, R155 ;  /* 0x0000009b5a5b7220 */ /* 0x000fe20000400000 */
[----:B------:R-:W-:-:S03]  /*2e50*/  @P2 IMAD.MOV.U32 R90, RZ, RZ, R158 ;  /* 0x000000ffff5a2224 */ /* 0x000fc600078e009e */
[----:B------:R-:W-:Y:S01]  /*2e60*/  FFMA R173, R92, R154, R91 ;  /* 0x0000009a5cad7223 */ /* 0x000fe2000000005b */
[----:B------:R-:W-:-:S04]  /*2e70*/  @P2 IMAD.MOV.U32 R91, RZ, RZ, R159 ;  /* 0x000000ffff5b2224 */ /* 0x000fc800078e009f */
[----:B------:R-:W-:-:S05]  /*2e80*/  F2FP.TF32.F32.PACK_B R173, R173 ;  /* 0x000000adffad723e */ /* 0x000fca00024050ff */
[----:B------:R0:W-:Y:S01]  /*2e90*/  @P2 STG.E desc[UR36][R90.64+0x20], R173 ;  /* 0x000020ad5a002986 */ /* 0x0001e2000c101924 */
[----:B------:R-:W-:Y:S05]  /*2ea0*/  @!P3 BRA `(.L_x_41) ;  /* 0x000000000004b947 */ /* 0x000fea0003800000 */
[----:B------:R4:W5:Y:S02]  /*2eb0*/  LDG.E.LTC128B R168, desc[UR36][R162.64+0x24] ;  /* 0x00002424a2a87981 */ /* 0x000964000c1e1920 */
.L_x_41:
[----:B------:R-:W-:Y:S05]  /*2ec0*/  BSYNC B1 ;  /* 0x0000000000017941 */ /* 0x000fea0003800000 */
.L_x_40:
[----:B0----5:R-:W-:Y:S01]  /*2ed0*/  LOP3.LUT R90, R168, 0xffffe000, RZ, 0xc0, !PT ;  /* 0xffffe000a85a7812 */ /* 0x021fe200078ec0ff */
[----:B------:R-:W-:Y:S01]  /*2ee0*/  @P3 IMAD.MOV.U32 R91, RZ, RZ, R159 ;  /* 0x000000ffff5b3224 */ /* 0x000fe200078e009f */
[----:B------:R-:W-:Y:S01]  /*2ef0*/  ISETP.GT.AND P2, PT, R0, 0x8, P0 ;  /* 0x000000080000780c */ /* 0x000fe20000744270 */
[----:B------:R-:W-:Y:S02]  /*2f00*/  BSSY B1, `(.L_x_42) ;  /* 0x0000008000017945 */ /* 0x000fe40003800000 */
[----:B------:R-:W-:-:S04]  /*2f10*/  FMUL R90, R90, R155 ;  /* 0x0000009b5a5a7220 */ /* 0x000fc80000400000 */
[----:B------:R-:W-:Y:S01]  /*2f20*/  FFMA R93, R93, R154, R90 ;  /* 0x0000009a5d5d7223 */ /* 0x000fe2000000005a */
[----:B------:R-:W-:-:S04]  /*2f30*/  @P3 IMAD.MOV.U32 R90, RZ, RZ, R158 ;  /* 0x000000ffff5a3224 */ /* 0x000fc800078e009e */
[----:B------:R-:W-:-:S05]  /*2f40*/  F2FP.TF32.F32.PACK_B R93, R93 ;  /* 0x0000005dff5d723e */ /* 0x000fca00024050ff */
[----:B------:R0:W-:Y:S01]  /*2f50*/  @P3 STG.E desc[UR36][R90.64+0x24], R93 ;  /* 0x0000245d5a003986 */ /* 0x0001e2000c101924 */
[----:B------:R-:W-:Y:S05]  /*2f60*/  @!P2 BRA `(.L_x_43) ;  /* 0x000000000004a947 */ /* 0x000fea0003800000 */
[----:B------:R0:W5:Y:S02]  /*2f70*/  LDG.E.LTC128B R168, desc[UR36][R88.64+0x20] ;  /* 0x0000202458a87981 */ /* 0x000164000c1e1920 */
.L_x_43:
[----:B------:R-:W-:Y:S05]  /*2f80*/  BSYNC B1 ;  /* 0x0000000000017941 */ /* 0x000fea0003800000 */
.L_x_42:
        /* <DEDUP_REMOVED lines=11> */
.L_x_45:
[----:B------:R-:W-:Y:S05]  /*3040*/  BSYNC B1 ;  /* 0x0000000000017941 */ /* 0x000fea0003800000 */
.L_x_44:
        /* <DEDUP_REMOVED lines=11> */
.L_x_47:
[----:B------:R-:W-:Y:S05]  /*3100*/  BSYNC B1 ;  /* 0x0000000000017941 */ /* 0x000fea0003800000 */
.L_x_46:
        /* <DEDUP_REMOVED lines=11> */
.L_x_49:
[----:B------:R-:W-:Y:S05]  /*31c0*/  BSYNC B1 ;  /* 0x0000000000017941 */ /* 0x000fea0003800000 */
.L_x_48:
        /* <DEDUP_REMOVED lines=11> */
.L_x_51:
[----:B------:R-:W-:Y:S05]  /*3280*/  BSYNC B1 ;  /* 0x0000000000017941 */ /* 0x000fea0003800000 */
.L_x_50:
        /* <DEDUP_REMOVED lines=11> */
.L_x_53:
[----:B------:R-:W-:Y:S05]  /*3340*/  BSYNC B1 ;  /* 0x0000000000017941 */ /* 0x000fea0003800000 */
.L_x_52:
        /* <DEDUP_REMOVED lines=11> */
.L_x_55:
[----:B------:R-:W-:Y:S05]  /*3400*/  BSYNC B1 ;  /* 0x0000000000017941 */ /* 0x000fea0003800000 */
.L_x_54:
        /* <DEDUP_REMOVED lines=11> */
.L_x_57:
[----:B------:R-:W-:Y:S05]  /*34c0*/  BSYNC B1 ;  /* 0x0000000000017941 */ /* 0x000fea0003800000 */
.L_x_56:
        /* <DEDUP_REMOVED lines=11> */
.L_x_59:
[----:B------:R-:W-:Y:S05]  /*3580*/  BSYNC B1 ;  /* 0x0000000000017941 */ /* 0x000fea0003800000 */
.L_x_58:
        /* <DEDUP_REMOVED lines=11> */
.L_x_61:
[----:B------:R-:W-:Y:S05]  /*3640*/  BSYNC B1 ;  /* 0x0000000000017941 */ /* 0x000fea0003800000 */
.L_x_60:
        /* <DEDUP_REMOVED lines=11> */
.L_x_63:
[----:B------:R-:W-:Y:S05]  /*3700*/  BSYNC B1 ;  /* 0x0000000000017941 */ /* 0x000fea0003800000 */
.L_x_62:
        /* <DEDUP_REMOVED lines=11> */
.L_x_65:
[----:B------:R-:W-:Y:S05]  /*37c0*/  BSYNC B1 ;  /* 0x0000000000017941 */ /* 0x000fea0003800000 */
.L_x_64:
        /* <DEDUP_REMOVED lines=11> */
.L_x_67:
[----:B------:R-:W-:Y:S05]  /*3880*/  BSYNC B1 ;  /* 0x0000000000017941 */ /* 0x000fea0003800000 */
.L_x_66:
        /* <DEDUP_REMOVED lines=11> */
.L_x_69:
[----:B------:R-:W-:Y:S05]  /*3940*/  BSYNC B1 ;  /* 0x0000000000017941 */ /* 0x000fea0003800000 */
.L_x_68:
        /* <DEDUP_REMOVED lines=11> */
.L_x_71:
[----:B------:R-:W-:Y:S05]  /*3a00*/  BSYNC B1 ;  /* 0x0000000000017941 */ /* 0x000fea0003800000 */
.L_x_70:
        /* <DEDUP_REMOVED lines=11> */
.L_x_73:
[----:B------:R-:W-:Y:S05]  /*3ac0*/  BSYNC B1 ;  /* 0x0000000000017941 */ /* 0x000fea0003800000 */
.L_x_72:
        /* <DEDUP_REMOVED lines=11> */
.L_x_75:
[----:B------:R-:W-:Y:S05]  /*3b80*/  BSYNC B1 ;  /* 0x0000000000017941 */ /* 0x000fea0003800000 */
.L_x_74:
        /* <DEDUP_REMOVED lines=11> */
.L_x_77:
[----:B------:R-:W-:Y:S05]  /*3c40*/  BSYNC B1 ;  /* 0x0000000000017941 */ /* 0x000fea0003800000 */
.L_x_76:
        /* <DEDUP_REMOVED lines=11> */
.L_x_79:
[----:B------:R-:W-:Y:S05]  /*3d00*/  BSYNC B1 ;  /* 0x0000000000017941 */ /* 0x000fea0003800000 */
.L_x_78:
        /* <DEDUP_REMOVED lines=11> */
.L_x_81:
[----:B------:R-:W-:Y:S05]  /*3dc0*/  BSYNC B1 ;  /* 0x0000000000017941 */ /* 0x000fea0003800000 */
.L_x_80:
        /* <DEDUP_REMOVED lines=11> */
.L_x_83:
[----:B------:R-:W-:Y:S05]  /*3e80*/  BSYNC B1 ;  /* 0x0000000000017941 */ /* 0x000fea0003800000 */
.L_x_82:
        /* <DEDUP_REMOVED lines=11> */
.L_x_85:
[----:B------:R-:W-:Y:S05]  /*3f40*/  BSYNC B1 ;  /* 0x0000000000017941 */ /* 0x000fea0003800000 */
.L_x_84:
        /* <DEDUP_REMOVED lines=11> */
.L_x_87:
[----:B------:R-:W-:Y:S05]  /*4000*/  BSYNC B1 ;  /* 0x0000000000017941 */ /* 0x000fea0003800000 */
.L_x_86:
        /* <DEDUP_REMOVED lines=11> */
.L_x_89:
[----:B------:R-:W-:Y:S05]  /*40c0*/  BSYNC B1 ;  /* 0x0000000000017941 */ /* 0x000fea0003800000 */
.L_x_88:
        /* <DEDUP_REMOVED lines=11> */
.L_x_91:
[----:B------:R-:W-:Y:S05]  /*4180*/  BSYNC B1 ;  /* 0x0000000000017941 */ /* 0x000fea0003800000 */
.L_x_90:
        /* <DEDUP_REMOVED lines=11> */
.L_x_93:
[----:B------:R-:W-:Y:S05]  /*4240*/  BSYNC B1 ;  /* 0x0000000000017941 */ /* 0x000fea0003800000 */
.L_x_92:
        /* <DEDUP_REMOVED lines=11> */
.L_x_95:
[----:B------:R-:W-:Y:S05]  /*4300*/  BSYNC B1 ;  /* 0x0000000000017941 */ /* 0x000fea0003800000 */
.L_x_94:
        /* <DEDUP_REMOVED lines=11> */
.L_x_97:
[----:B------:R-:W-:Y:S05]  /*43c0*/  BSYNC B1 ;  /* 0x0000000000017941 */ /* 0x000fea0003800000 */
.L_x_96:
        /* <DEDUP_REMOVED lines=11> */
.L_x_99:
[----:B------:R-:W-:Y:S05]  /*4480*/  BSYNC B1 ;  /* 0x0000000000017941 */ /* 0x000fea0003800000 */
.L_x_98:
        /* <DEDUP_REMOVED lines=11> */
.L_x_101:
[----:B------:R-:W-:Y:S05]  /*4540*/  BSYNC B1 ;  /* 0x0000000000017941 */ /* 0x000fea0003800000 */
.L_x_100:
        /* <DEDUP_REMOVED lines=11> */
.L_x_103:
[----:B------:R-:W-:Y:S05]  /*4600*/  BSYNC B1 ;  /* 0x0000000000017941 */ /* 0x000fea0003800000 */
.L_x_102:
        /* <DEDUP_REMOVED lines=11> */
.L_x_105:
[----:B------:R-:W-:Y:S05]  /*46c0*/  BSYNC B1 ;  /* 0x0000000000017941 */ /* 0x000fea0003800000 */
.L_x_104:
        /* <DEDUP_REMOVED lines=11> */
.L_x_107:
[----:B------:R-:W-:Y:S05]  /*4780*/  BSYNC B1 ;  /* 0x0000000000017941 */ /* 0x000fea0003800000 */
.L_x_106:
        /* <DEDUP_REMOVED lines=11> */
.L_x_109:
[----:B------:R-:W-:Y:S05]  /*4840*/  BSYNC B1 ;  /* 0x0000000000017941 */ /* 0x000fea0003800000 */
.L_x_108:
        /* <DEDUP_REMOVED lines=11> */
.L_x_111:
[----:B------:R-:W-:Y:S05]  /*4900*/  BSYNC B1 ;  /* 0x0000000000017941 */ /* 0x000fea0003800000 */
.L_x_110:
        /* <DEDUP_REMOVED lines=11> */
.L_x_113:
[----:B------:R-:W-:Y:S05]  /*49c0*/  BSYNC B1 ;  /* 0x0000000000017941 */ /* 0x000fea0003800000 */
.L_x_112:
        /* <DEDUP_REMOVED lines=11> */
.L_x_115:
[----:B------:R-:W-:Y:S05]  /*4a80*/  BSYNC B1 ;  /* 0x0000000000017941 */ /* 0x000fea0003800000 */
.L_x_114:
        /* <DEDUP_REMOVED lines=11> */
.L_x_117:
[----:B------:R-:W-:Y:S05]  /*4b40*/  BSYNC B1 ;  /* 0x0000000000017941 */ /* 0x000fea0003800000 */
.L_x_116:
        /* <DEDUP_REMOVED lines=11> */
.L_x_119:
[----:B------:R-:W-:Y:S05]  /*4c00*/  BSYNC B1 ;  /* 0x0000000000017941 */ /* 0x000fea0003800000 */
.L_x_118:
        /* <DEDUP_REMOVED lines=11> */
.L_x_121:
[----:B------:R-:W-:Y:S05]  /*4cc0*/  BSYNC B1 ;  /* 0x0000000000017941 */ /* 0x000fea0003800000 */
.L_x_120:
        /* <DEDUP_REMOVED lines=11> */
.L_x_123:
[----:B------:R-:W-:Y:S05]  /*4d80*/  BSYNC B1 ;  /* 0x0000000000017941 */ /* 0x000fea0003800000 */
.L_x_122:
        /* <DEDUP_REMOVED lines=11> */
.L_x_125:
[----:B------:R-:W-:Y:S05]  /*4e40*/  BSYNC B1 ;  /* 0x0000000000017941 */ /* 0x000fea0003800000 */
.L_x_124:
        /* <DEDUP_REMOVED lines=11> */
.L_x_127:
[----:B------:R-:W-:Y:S05]  /*4f00*/  BSYNC B1 ;  /* 0x0000000000017941 */ /* 0x000fea0003800000 */
.L_x_126:
        /* <DEDUP_REMOVED lines=11> */
.L_x_129:
[----:B------:R-:W-:Y:S05]  /*4fc0*/  BSYNC B1 ;  /* 0x0000000000017941 */ /* 0x000fea0003800000 */
.L_x_128:
        /* <DEDUP_REMOVED lines=11> */
.L_x_131:
[----:B------:R-:W-:Y:S05]  /*5080*/  BSYNC B1 ;  /* 0x0000000000017941 */ /* 0x000fea0003800000 */
.L_x_130:
        /* <DEDUP_REMOVED lines=11> */
.L_x_133:
[----:B------:R-:W-:Y:S05]  /*5140*/  BSYNC B1 ;  /* 0x0000000000017941 */ /* 0x000fea0003800000 */
.L_x_132:
        /* <DEDUP_REMOVED lines=11> */
.L_x_135:
[----:B------:R-:W-:Y:S05]  /*5200*/  BSYNC B1 ;  /* 0x0000000000017941 */ /* 0x000fea0003800000 */
.L_x_134:
        /* <DEDUP_REMOVED lines=11> */
.L_x_137:
[----:B------:R-:W-:Y:S05]  /*52c0*/  BSYNC B1 ;  /* 0x0000000000017941 */ /* 0x000fea0003800000 */
.L_x_136:
        /* <DEDUP_REMOVED lines=11> */
.L_x_139:
[----:B------:R-:W-:Y:S05]  /*5380*/  BSYNC B1 ;  /* 0x0000000000017941 */ /* 0x000fea0003800000 */
.L_x_138:
        /* <DEDUP_REMOVED lines=11> */
.L_x_141:
[----:B------:R-:W-:Y:S05]  /*5440*/  BSYNC B1 ;  /* 0x0000000000017941 */ /* 0x000fea0003800000 */
.L_x_140:
        /* <DEDUP_REMOVED lines=11> */
.L_x_143:
[----:B------:R-:W-:Y:S05]  /*5500*/  BSYNC B1 ;  /* 0x0000000000017941 */ /* 0x000fea0003800000 */
.L_x_142:
        /* <DEDUP_REMOVED lines=11> */
.L_x_145:
[----:B------:R-:W-:Y:S05]  /*55c0*/  BSYNC B1 ;  /* 0x0000000000017941 */ /* 0x000fea0003800000 */
.L_x_144:
        /* <DEDUP_REMOVED lines=11> */
.L_x_147:
[----:B------:R-:W-:Y:S05]  /*5680*/  BSYNC B1 ;  /* 0x0000000000017941 */ /* 0x000fea0003800000 */
.L_x_146:
        /* <DEDUP_REMOVED lines=11> */
.L_x_149:
[----:B------:R-:W-:Y:S05]  /*5740*/  BSYNC B1 ;  /* 0x0000000000017941 */ /* 0x000fea0003800000 */
.L_x_148:
        /* <DEDUP_REMOVED lines=11> */
.L_x_151:
[----:B------:R-:W-:Y:S05]  /*5800*/  BSYNC B1 ;  /* 0x0000000000017941 */ /* 0x000fea0003800000 */
.L_x_150:
        /* <DEDUP_REMOVED lines=11> */
.L_x_153:
[----:B------:R-:W-:Y:S05]  /*58c0*/  BSYNC B1 ;  /* 0x0000000000017941 */ /* 0x000fea0003800000 */
.L_x_152:
        /* <DEDUP_REMOVED lines=11> */
.L_x_155:
[----:B------:R-:W-:Y:S05]  /*5980*/  BSYNC B1 ;  /* 0x0000000000017941 */ /* 0x000fea0003800000 */
.L_x_154:
[----:B0----5:R-:W-:Y:S01]  /*5990*/  LOP3.LUT R90, R168, 0xffffe000, RZ, 0xc0, !PT ;  /* 0xffffe000a85a7812 */ /* 0x021fe200078ec0ff */
[----:B------:R-:W-:Y:S01]  /*59a0*/  BSSY B1, `(.L_x_156) ;  /* 0x000000d000017945 */ /* 0x000fe20003800000 */
[----:B------:R-:W-:-:S03]  /*59b0*/  IADD3 R165, P1, R165, 0x80, RZ ;  /* 0x00000080a5a57810 */ /* 0x000fc60007f3e0ff */
[----:B------:R-:W-:Y:S01]  /*59c0*/  FMUL R91, R90, R155 ;  /* 0x0000009b5a5b7220 */ /* 0x000fe20000400000 */
[----:B------:R-:W-:Y:S02]  /*59d0*/  @P2 IMAD.MOV.U32 R90, RZ, RZ, R170 ;  /* 0x000000ffff5a2224 */ /* 0x000fe400078e00aa */
[----:B------:R-:W-:Y:S02]  /*59e0*/  IMAD.X R153, RZ, RZ, R153, P1 ;  /* 0x000000ffff997224 */ /* 0x000fe400008e0699 */
[----:B------:R-:W-:Y:S01]  /*59f0*/  FFMA R93, R150, R154, R91 ;  /* 0x0000009a965d7223 */ /* 0x000fe2000000005b */
[----:B------:R-:W-:Y:S01]  /*5a00*/  @P2 IMAD.MOV.U32 R91, RZ, RZ, R171 ;  /* 0x000000ffff5b2224 */ /* 0x000fe200078e00ab */
[----:B------:R-:W-:Y:S01]  /*5a10*/  ISETP.GT.AND P1, PT, R0, 0x79, P0 ;  /* 0x000000790000780c */ /* 0x000fe20000724270 */
[----:B------:R-:W-:Y:S02]  /*5a20*/  IMAD R92, R153, R12, RZ ;  /* 0x0000000c995c7224 */ /* 0x000fe400078e02ff */
[----:B------:R-:W-:-:S05]  /*5a30*/  F2FP.TF32.F32.PACK_B R93, R93 ;  /* 0x0000005dff5d723e */ /* 0x000fca00024050ff */
[----:B------:R0:W-:Y:S05]  /*5a40*/  @P2 STG.E desc[UR36][R90.64+0x1e0], R93 ;  /* 0x0001e05d5a002986 */ /* 0x0001ea000c101924 */
[----:B------:R-:W-:Y:S05]  /*5a50*/  @!P1 BRA `(.L_x_157) ;  /* 0x0000000000049947 */ /* 0x000fea0003800000 */
[----:B------:R0:W5:Y:S02]  /*5a60*/  LDG.E.LTC128B R168, desc[UR36][R88.64+0x1e4] ;  /* 0x0001e42458a87981 */ /* 0x000164000c1e1920 */
.L_x_157:
[----:B------:R-:W-:Y:S05]  /*5a70*/  BSYNC B1 ;  /* 0x0000000000017941 */ /* 0x000fea0003800000 */
.L_x_156:
[----:B0----5:R-:W-:Y:S01]  /*5a80*/  LOP3.LUT R90, R168, 0xffffe000, RZ, 0xc0, !PT ;  /* 0xffffe000a85a7812 */ /* 0x021fe200078ec0ff */
[----:B------:R-:W-:Y:S01]  /*5a90*/  IMAD R99, R165, R13, R92 ;  /* 0x0000000da5637224 */ /* 0x000fe200078e025c */
[----:B------:R-:W-:Y:S01]  /*5aa0*/  ISETP.GT.AND P0, PT, R157, 0x80, PT ;  /* 0x000000809d00780c */ /* 0x000fe20003f04270 */
[----:B--2---:R-:W-:-:S04]  /*5ab0*/  IMAD.WIDE.U32 R88, R165, R12, R20 ;  /* 0x0000000ca5587225 */ /* 0x004fc800078e0014 */
[----:B------:R-:W-:Y:S01]  /*5ac0*/  FMUL R90, R90, R155 ;  /* 0x0000009b5a5a7220 */ /* 0x000fe20000400000 */
[----:B------:R-:W-:Y:S01]  /*5ad0*/  ISETP.GT.AND P2, PT, R0, RZ, P0 ;  /* 0x000000ff0000720c */ /* 0x000fe20000744270 */
[----:B------:R-:W-:Y:S02]  /*5ae0*/  IMAD.IADD R13, R89, 0x1, R99 ;  /* 0x00000001590d7824 */ /* 0x000fe400078e0263 */
[----:B------:R-:W-:Y:S01]  /*5af0*/  FFMA R151, R151, R154, R90 ;  /* 0x0000009a97977223 */ /* 0x000fe2000000005a */
[----:B------:R-:W-:-:S04]  /*5b00*/  LEA R90, P3, R88, R8, 0x2 ;  /* 0x00000008585a7211 */ /* 0x000fc800078610ff */
[----:B------:R-:W-:Y:S02]  /*5b10*/  F2FP.TF32.F32.PACK_B R151, R151 ;  /* 0x00000097ff97723e */ /* 0x000fe400024050ff */
[----:B------:R-:W-:-:S03]  /*5b20*/  LEA.HI.X R91, R88, R9, R13, 0x2, P3 ;  /* 0x00000009585b7211 */ /* 0x000fc600018f140d */
[----:B------:R0:W-:Y:S04]  /*5b30*/  @P1 STG.E desc[UR36][R170.64+0x1e4], R151 ;  /* 0x0001e497aa001986 */ /* 0x0001e8000c101924 */
[----:B------:R-:W2:Y:S01]  /*5b40*/  @P2 LDG.E.LTC128B R168, desc[UR36][R90.64] ;  /* 0x000000245aa82981 */ /* 0x000ea2000c1e1920 */
[----:B------:R-:W-:Y:S01]  /*5b50*/  IMAD.WIDE.U32 R88, R165, R12, R6 ;  /* 0x0000000ca5587225 */ /* 0x000fe200078e0006 */
[----:B------:R-:W-:Y:S01]  /*5b60*/  SHF.L.U64.HI R97, R4, 0x9, R5 ;  /* 0x0000000904617819 */ /* 0x000fe20000010205 */
[----:B------:R-:W-:Y:S01]  /*5b70*/  BSSY B1, `(.L_x_158) ;  /* 0x0000012000017945 */ /* 0x000fe20003800000 */
[----:B------:R-:W-:Y:S01]  /*5b80*/  ISETP.GT.AND P3, PT, R0, 0x1, P0 ;  /* 0x000000010000780c */ /* 0x000fe20000764270 */
[----:B------:R-:W-:Y:S02]  /*5b90*/  IMAD.IADD R89, R99, 0x1, R89 ;  /* 0x0000000163597824 */ /* 0x000fe400078e0259 */
[----:B------:R-:W-:-:S02]  /*5ba0*/  IMAD.SHL.U32 R95, R4, 0x200, RZ ;  /* 0x00000200045f7824 */ /* 0x000fc400078e00ff */
[----:B------:R-:W-:Y:S01]  /*5bb0*/  IMAD.WIDE.U32 R160, R165, R12, R160 ;  /* 0x0000000ca5a07225 */ /* 0x000fe200078e00a0 */
[----:B--2---:R-:W-:-:S05]  /*5bc0*/  LOP3.LUT R92, R168, 0xffffe000, RZ, 0xc0, !PT ;  /* 0xffffe000a85c7812 */ /* 0x004fca00078ec0ff */
[----:B------:R-:W-:Y:S01]  /*5bd0*/  FMUL R13, R92, R155 ;  /* 0x0000009b5c0d7220 */ /* 0x000fe20000400000 */
[----:B------:R-:W-:Y:S01]  /*5be0*/  IMAD.WIDE.U32 R92, R23, R10, R88 ;  /* 0x0000000a175c7225 */ /* 0x000fe200078e0058 */
[----:B------:R-:W-:-:S03]  /*5bf0*/  IADD3 R88, P1, R95, R158, RZ ;  /* 0x0000009e5f587210 */ /* 0x000fc60007f3e0ff */
[----:B------:R-:W-:Y:S01]  /*5c00*/  FFMA R13, R24, R154, R13 ;  /* 0x0000009a180d7223 */ /* 0x000fe2000000000d */
[----:B------:R-:W-:Y:S01]  /*5c10*/  IMAD.IADD R5, R11, 0x1, R93 ;  /* 0x000000010b057824 */ /* 0x000fe200078e025d */
[C---:B------:R-:W-:Y:S01]  /*5c20*/  LEA R4, P4, R92.reuse, R8, 0x2 ;  /* 0x000000085c047211 */ /* 0x040fe200078810ff */
[----:B------:R-:W-:Y:S02]  /*5c30*/  IMAD.X R89, R97, 0x1, R159, P1 ;  /* 0x0000000161597824 */ /* 0x000fe400008e069f */
[----:B------:R-:W-:Y:S02]  /*5c40*/  F2FP.TF32.F32.PACK_B R13, R13 ;  /* 0x0000000dff0d723e */ /* 0x000fe400024050ff */
[----:B------:R-:W-:-:S03]  /*5c50*/  LEA.HI.X R5, R92, R9, R5, 0x2, P4 ;  /* 0x000000095c057211 */ /* 0x000fc600020f1405 */
[----:B------:R0:W-:Y:S01]  /*5c60*/  @P2 STG.E desc[UR36][R88.64], R13 ;  /* 0x0000000d58002986 */ /* 0x0001e2000c101924 */
[----:B------:R-:W-:Y:S05]  /*5c70*/  @!P3 BRA `(.L_x_159) ;  /* 0x000000000004b947 */ /* 0x000fea0003800000 */
[----:B------:R2:W5:Y:S02]  /*5c80*/  LDG.E.LTC128B R168, desc[UR36][R4.64+0x4] ;  /* 0x0000042404a87981 */ /* 0x000564000c1e1920 */
.L_x_159:
[----:B------:R-:W-:Y:S05]  /*5c90*/  BSYNC B1 ;  /* 0x0000000000017941 */ /* 0x000fea0003800000 */
.L_x_158:
[----:B-----5:R-:W-:Y:S01]  /*5ca0*/  LOP3.LUT R12, R168, 0xffffe000, RZ, 0xc0, !PT ;  /* 0xffffe000a80c7812 */ /* 0x020fe200078ec0ff */
[----:B------:R-:W-:Y:S01]  /*5cb0*/  IMAD.IADD R99, R99, 0x1, R161 ;  /* 0x0000000163637824 */ /* 0x000fe200078e02a1 */
[-C--:B------:R-:W-:Y:S01]  /*5cc0*/  IADD3 R14, P2, R14, R160.reuse, RZ ;  /* 0x000000a00e0e7210 */ /* 0x080fe20007f5e0ff */
[----:B------:R-:W-:Y:S01]  /*5cd0*/  @P3 IMAD.MOV.U32 R15, RZ, RZ, R89 ;  /* 0x000000ffff0f3224 */ /* 0x000fe200078e0059 */
[----:B------:R-:W-:Y:S01]  /*5ce0*/  ISETP.GT.AND P1, PT, R157, 0x88, PT ;  /* 0x000000889d00780c */ /* 0x000fe20003f24270 */
[----:B------:R-:W-:Y:S01]  /*5cf0*/  FMUL R20, R12, R155 ;  /* 0x0000009b0c147220 */ /* 0x000fe20000400000 */
[----:B------:R-:W-:Y:S01]  /*5d00*/  IADD3 R12, P4, R6, R160, RZ ;  /* 0x000000a0060c7210 */ /* 0x000fe20007f9e0ff */
[----:B------:R-:W-:Y:S02]  /*5d10*/  BSSY B1, `(.L_x_160) ;  /* 0x000000d000017945 */ /* 0x000fe40003800000 */
[----:B------:R-:W-:Y:S01]  /*5d20*/  FFMA R25, R25, R154, R20 ;  /* 0x0000009a19197223 */ /* 0x000fe20000000014 */
[----:B------:R-:W-:Y:S01]  /*5d30*/  IMAD.X R20, R99, 0x1, R21, P2 ;  /* 0x0000000163147824 */ /* 0x000fe200010e0615 */
[----:B------:R-:W-:Y:S01]  /*5d40*/  ISETP.GT.AND P2, PT, R0, RZ, P1 ;  /* 0x000000ff0000720c */ /* 0x000fe20000f44270 */
[----:B0-----:R-:W-:Y:S01]  /*5d50*/  IMAD.X R13, R7, 0x1, R99, P4 ;  /* 0x00000001070d7824 */ /* 0x001fe200020e0663 */
[----:B------:R-:W-:-:S02]  /*5d60*/  LEA R6, P4, R14, R8, 0x2 ;  /* 0x000000080e067211 */ /* 0x000fc400078810ff */
[----:B------:R-:W-:Y:S01]  /*5d70*/  F2FP.TF32.F32.PACK_B R25, R25 ;  /* 0x00000019ff19723e */ /* 0x000fe200024050ff */
[----:B------:R-:W-:Y:S01]  /*5d80*/  IMAD.WIDE.U32 R12, R23, R10, R12 ;  /* 0x0000000a170c7225 */ /* 0x000fe200078e000c */
[----:B------:R-:W-:-:S03]  /*5d90*/  LEA.HI.X R7, R14, R9, R20, 0x2, P4 ;  /* 0x000000090e077211 */ /* 0x000fc600020f1414 */
[----:B------:R-:W-:-:S05]  /*5da0*/  @P3 IMAD.MOV.U32 R14, RZ, RZ, R88 ;  /* 0x000000ffff0e3224 */ /* 0x000fca00078e0058 */
[----:B------:R0:W-:Y:S01]  /*5db0*/  @P3 STG.E desc[UR36][R14.64+0x4], R25 ;  /* 0x000004190e003986 */ /* 0x0001e2000c101924 */
[----:B------:R-:W-:Y:S05]  /*5dc0*/  @!P2 BRA `(.L_x_161) ;  /* 0x000000000004a947 */ /* 0x000fea0003800000 */
[----:B------:R0:W5:Y:S02]  /*5dd0*/  LDG.E.LTC128B R168, desc[UR36][R6.64] ;  /* 0x0000002406a87981 */ /* 0x000164000c1e1920 */
.L_x_161:
[----:B------:R-:W-:Y:S05]  /*5de0*/  BSYNC B1 ;  /* 0x0000000000017941 */ /* 0x000fea0003800000 */
.L_x_160:
[----:B0----5:R-:W-:Y:S01]  /*5df0*/  LOP3.LUT R6, R168, 0xffffe000, RZ, 0xc0, !PT ;  /* 0xffffe000a8067812 */ /* 0x021fe200078ec0ff */
[----:B------:R-:W-:Y:S01]  /*5e00*/  IMAD.IADD R11, R11, 0x1, R13 ;  /* 0x000000010b0b7824 */ /* 0x000fe200078e020d */
[----:B------:R-:W-:Y:S01]  /*5e10*/  LEA R8, P4, R12, R8, 0x2 ;  /* 0x000000080c087211 */ /* 0x000fe200078810ff */
[----:B------:R-:W-:Y:S02]  /*5e20*/  BSSY B1, `(.L_x_162) ;  /* 0x000000b000017945 */ /* 0x000fe40003800000 */
[----:B------:R-:W-:Y:S01]  /*5e30*/  FMUL R7, R6, R155 ;  /* 0x0000009b06077220 */ /* 0x000fe20000400000 */
[----:B------:R-:W-:Y:S02]  /*5e40*/  IADD3 R6, P3, R88, R169, RZ ;  /* 0x000000a958067210 */ /* 0x000fe40007f7e0ff */
[----:B------:R-:W-:Y:S01]  /*5e50*/  LEA.HI.X R9, R12, R9, R11, 0x2, P4 ;  /* 0x000000090c097211 */ /* 0x000fe200020f140b */
[----:B------:R-:W-:Y:S01]  /*5e60*/  FFMA R13, R26, R154, R7 ;  /* 0x0000009a1a0d7223 */ /* 0x000fe20000000007 */
[----:B------:R-:W-:Y:S01]  /*5e70*/  ISETP.GT.AND P4, PT, R0, 0x1, P1 ;  /* 0x000000010000780c */ /* 0x000fe20000f84270 */
[----:B------:R-:W-:-:S03]  /*5e80*/  IMAD.X R7, R89, 0x1, R167, P3 ;  /* 0x0000000159077824 */ /* 0x000fc600018e06a7 */
[----:B------:R-:W-:-:S05]  /*5e90*/  F2FP.TF32.F32.PACK_B R13, R13 ;  /* 0x0000000dff0d723e */ /* 0x000fca00024050ff */
[----:B------:R0:W-:Y:S04]  /*5ea0*/  @P2 STG.E desc[UR36][R6.64], R13 ;  /* 0x0000000d06002986 */ /* 0x0001e8000c101924 */
[----:B------:R-:W-:Y:S05]  /*5eb0*/  @!P4 BRA `(.L_x_163) ;  /* 0x000000000004c947 */ /* 0x000fea0003800000 */
[----:B------:R0:W5:Y:S02]  /*5ec0*/  LDG.E.LTC128B R168, desc[UR36][R8.64+0x4] ;  /* 0x0000042408a87981 */ /* 0x000164000c1e1920 */
.L_x_163:
[----:B------:R-:W-:Y:S05]  /*5ed0*/  BSYNC B1 ;  /* 0x0000000000017941 */ /* 0x000fea0003800000 */
.L_x_162:
[----:B-----5:R-:W-:Y:S01]  /*5ee0*/  LOP3.LUT R10, R168, 0xffffe000, RZ, 0xc0, !PT ;  /* 0xffffe000a80a7812 */ /* 0x020fe200078ec0ff */
[----:B------:R-:W-:Y:S01]  /*5ef0*/  BSSY B1, `(.L_x_164) ;  /* 0x0000008000017945 */ /* 0x000fe20003800000 */
[----:B------:R-:W-:-:S03]  /*5f00*/  ISETP.GT.AND P2, PT, R0, 0x8, P0 ;  /* 0x000000080000780c */ /* 0x000fc60000744270 */
[----:B------:R-:W-:-:S04]  /*5f10*/  FMUL R10, R10, R155 ;  /* 0x0000009b0a0a7220 */ /* 0x000fc80000400000 */
[----:B------:R-:W-:-:S05]  /*5f20*/  FFMA R27, R27, R154, R10 ;  /* 0x0000009a1b1b7223 */ /* 0x000fca000000000a */
[----:B------:R-:W-:-:S05]  /*5f30*/  F2FP.TF32.F32.PACK_B R27, R27 ;  /* 0x0000001bff1b723e */ /* 0x000fca00024050ff */
[----:B------:R0:W-:Y:S01]  /*5f40*/  @P4 STG.E desc[UR36][R6.64+0x4], R27 ;  /* 0x0000041b06004986 */ /* 0x0001e2000c101924 */
[----:B------:R-:W-:Y:S05]  /*5f50*/  @!P2 BRA `(.L_x_165) ;  /* 0x000000000004a947 */ /* 0x000fea0003800000 */
[----:B------:R0:W5:Y:S02]  /*5f60*/  LDG.E.LTC128B R168, desc[UR36][R4.64+0x20] ;  /* 0x0000202404a87981 */ /* 0x000164000c1e1920 */
.L_x_165:
[----:B------:R-:W-:Y:S05]  /*5f70*/  BSYNC B1 ;  /* 0x0000000000017941 */ /* 0x000fea0003800000 */
.L_x_164:
[----:B0----5:R-:W-:Y:S01]  /*5f80*/  LOP3.LUT R6, R168, 0xffffe000, RZ, 0xc0, !PT ;  /* 0xffffe000a8067812 */ /* 0x021fe200078ec0ff */
[----:B------:R-:W-:Y:S01]  /*5f90*/  BSSY B1, `(.L_x_166) ;  /* 0x000000a000017945 */ /* 0x000fe20003800000 */
[----:B------:R-:W-:-:S03]  /*5fa0*/  ISETP.GT.AND P4, PT, R0, 0x9, P0 ;  /* 0x000000090000780c */ /* 0x000fc60000784270 */
[----:B------:R-:W-:Y:S01]  /*5fb0*/  FMUL R7, R6, R155 ;  /* 0x0000009b06077220 */ /* 0x000fe20000400000 */
[----:B------:R-:W-:-:S03]  /*5fc0*/  IMAD.MOV.U32 R6, RZ, RZ, R88 ;  /* 0x000000ffff067224 */ /* 0x000fc600078e0058 */
[----:B------:R-:W-:Y:S01]  /*5fd0*/  FFMA R11, R28, R154, R7 ;  /* 0x0000009a1c0b7223 */ /* 0x000fe20000000007 */
[----:B------:R-:W-:-:S04]  /*5fe0*/  IMAD.MOV.U32 R7, RZ, RZ, R89 ;  /* 0x000000ffff077224 */ /* 0x000fc800078e0059 */
[----:B------:R-:W-:-:S05]  /*5ff0*/  F2FP.TF32.F32.PACK_B R11, R11 ;  /* 0x0000000bff0b723e */ /* 0x000fca00024050ff */
[----:B------:R0:W-:Y:S01]  /*6000*/  @P2 STG.E desc[UR36][R6.64+0x20], R11 ;  /* 0x0000200b06002986 */ /* 0x0001e2000c101924 */
[----:B------:R-:W-:Y:S05]  /*6010*/  @!P4 BRA `(.L_x_167) ;  /* 0x000000000004c947 */ /* 0x000fea0003800000 */
[----:B------:R0:W5:Y:S02]  /*6020*/  LDG.E.LTC128B R168, desc[UR36][R4.64+0x24] ;  /* 0x0000242404a87981 */ /* 0x000164000c1e1920 */
.L_x_167:
[----:B------:R-:W-:Y:S05]  /*6030*/  BSYNC B1 ;  /* 0x0000000000017941 */ /* 0x000fea0003800000 */
.L_x_166:
        /* <DEDUP_REMOVED lines=9> */
.L_x_169:
[----:B------:R-:W-:Y:S05]  /*60d0*/  BSYNC B1 ;  /* 0x0000000000017941 */ /* 0x000fea0003800000 */
.L_x_168:
[----:B-----5:R-:W-:Y:S01]  /*60e0*/  LOP3.LUT R10, R168, 0xffffe000, RZ, 0xc0, !PT ;  /* 0xffffe000a80a7812 */ /* 0x020fe200078ec0ff */
[----:B------:R-:W-:Y:S01]  /*60f0*/  BSSY B1, `(.L_x_170) ;  /* 0x000000a000017945 */ /* 0x000fe20003800000 */
[----:B------:R-:W-:-:S03]  /*6100*/  ISETP.GT.AND P2, PT, R0, 0x9, P1 ;  /* 0x000000090000780c */ /* 0x000fc60000f44270 */
[----:B0-----:R-:W-:Y:S01]  /*6110*/  FMUL R11, R10, R155 ;  /* 0x0000009b0a0b7220 */ /* 0x001fe20000400000 */
[----:B------:R-:W-:-:S03]  /*6120*/  IADD3 R10, P4, R169, R88, RZ ;  /* 0x00000058a90a7210 */ /* 0x000fc60007f9e0ff */
[----:B------:R-:W-:Y:S02]  /*6130*/  FFMA R13, R30, R154, R11 ;  /* 0x0000009a1e0d7223 */ /* 0x000fe4000000000b */
[----:B------:R-:W-:-:S03]  /*6140*/  IMAD.X R11, R167, 0x1, R89, P4 ;  /* 0x00000001a70b7824 */ /* 0x000fc600020e0659 */
[----:B------:R-:W-:-:S05]  /*6150*/  F2FP.TF32.F32.PACK_B R13, R13 ;  /* 0x0000000dff0d723e */ /* 0x000fca00024050ff */
[----:B------:R0:W-:Y:S01]  /*6160*/  @P3 STG.E desc[UR36][R10.64+0x20], R13 ;  /* 0x0000200d0a003986 */ /* 0x0001e2000c101924 */
[----:B------:R-:W-:Y:S05]  /*6170*/  @!P2 BRA `(.L_x_171) ;  /* 0x000000000004a947 */ /* 0x000fea0003800000 */
[----:B------:R0:W5:Y:S02]  /*6180*/  LDG.E.LTC128B R168, desc[UR36][R8.64+0x24] ;  /* 0x0000242408a87981 */ /* 0x000164000c1e1920 */
.L_x_171:
[----:B------:R-:W-:Y:S05]  /*6190*/  BSYNC B1 ;  /* 0x0000000000017941 */ /* 0x000fea0003800000 */
.L_x_170:
[----:B0----5:R-:W-:Y:S01]  /*61a0*/  LOP3.LUT R10, R168, 0xffffe000, RZ, 0xc0, !PT ;  /* 0xffffe000a80a7812 */ /* 0x021fe200078ec0ff */
[----:B------:R-:W-:Y:S04]  /*61b0*/  BSSY B1, `(.L_x_172) ;  /* 0x000000a000017945 */ /* 0x000fe80003800000 */
[----:B------:R-:W-:Y:S01]  /*61c0*/  FMUL R12, R10, R155 ;  /* 0x0000009b0a0c7220 */ /* 0x000fe20000400000 */
[----:B------:R-:W-:-:S03]  /*61d0*/  IADD3 R10, P3, P4, R169, R158, R95 ;  /* 0x0000009ea90a7210 */ /* 0x000fc60007c7e05f */
[----:B------:R-:W-:Y:S01]  /*61e0*/  FFMA R31, R31, R154, R12 ;  /* 0x0000009a1f1f7223 */ /* 0x000fe2000000000c */
[----:B------:R-:W-:Y:S02]  /*61f0*/  IADD3.X R11, R167, R159, R97, P3, P4 ;  /* 0x0000009fa70b7210 */ /* 0x000fe40001fe8461 */
[----:B------:R-:W-:Y:S02]  /*6200*/  ISETP.GT.AND P3, PT, R0, 0x10, P0 ;  /* 0x000000100000780c */ /* 0x000fe40000764270 */
[----:B------:R-:W-:-:S05]  /*6210*/  F2FP.TF32.F32.PACK_B R31, R31 ;  /* 0x0000001fff1f723e */ /* 0x000fca00024050ff */
[----:B------:R0:W-:Y:S06]  /*6220*/  @P2 STG.E desc[UR36][R10.64+0x24], R31 ;  /* 0x0000241f0a002986 */ /* 0x0001ec000c101924 */
[----:B------:R-:W-:Y:S05]  /*6230*/  @!P3 BRA `(.L_x_173) ;  /* 0x000000000004b947 */ /* 0x000fea0003800000 */
[----:B------:R0:W5:Y:S02]  /*6240*/  LDG.E.LTC128B R168, desc[UR36][R4.64+0x40] ;  /* 0x0000402404a87981 */ /* 0x000164000c1e1920 */
.L_x_173:
[----:B------:R-:W-:Y:S05]  /*6250*/  BSYNC B1 ;  /* 0x0000000000017941 */ /* 0x000fea0003800000 */
.L_x_172:
        /* <DEDUP_REMOVED lines=9> */
.L_x_175:
[----:B------:R-:W-:Y:S05]  /*62f0*/  BSYNC B1 ;  /* 0x0000000000017941 */ /* 0x000fea0003800000 */
.L_x_174:
        /* <DEDUP_REMOVED lines=9> */
.L_x_177:
[----:B------:R-:W-:Y:S05]  /*6390*/  BSYNC B1 ;  /* 0x0000000000017941 */ /* 0x000fea0003800000 */
.L_x_176:
[----:B-----5:R-:W-:Y:S01]  /*63a0*/  LOP3.LUT R12, R168, 0xffffe000, RZ, 0xc0, !PT ;  /* 0xffffe000a80c7812 */ /* 0x020fe200078ec0ff */
[----:B------:R-:W-:Y:S01]  /*63b0*/  BSSY B1, `(.L_x_178) ;  /* 0x0000008000017945 */ /* 0x000fe20003800000 */
[----:B------:R-:W-:-:S03]  /*63c0*/  ISETP.GT.AND P2, PT, R0, 0x11, P1 ;  /* 0x000000110000780c */ /* 0x000fc60000f44270 */
[----:B0-----:R-:W-:-:S04]  /*63d0*/  FMUL R13, R12, R155 ;  /* 0x0000009b0c0d7220 */ /* 0x001fc80000400000 */
[----:B------:R-:W-:-:S05]  /*63e0*/  FFMA R13, R34, R154, R13 ;  /* 0x0000009a220d7223 */ /* 0x000fca000000000d */
[----:B------:R-:W-:-:S05]  /*63f0*/  F2FP.TF32.F32.PACK_B R13, R13 ;  /* 0x0000000dff0d723e */ /* 0x000fca00024050ff */
[----:B------:R0:W-:Y:S01]  /*6400*/  @P3 STG.E desc[UR36][R10.64+0x40], R13 ;  /* 0x0000400d0a003986 */ /* 0x0001e2000c101924 */
[----:B------:R-:W-:Y:S05]  /*6410*/  @!P2 BRA `(.L_x_179) ;  /* 0x000000000004a947 */ /* 0x000fea0003800000 */
[----:B------:R0:W5:Y:S02]  /*6420*/  LDG.E.LTC128B R168, desc[UR36][R8.64+0x44] ;  /* 0x0000442408a87981 */ /* 0x000164000c1e1920 */
.L_x_179:
[----:B------:R-:W-:Y:S05]  /*6430*/  BSYNC B1 ;  /* 0x0000000000017941 */ /* 0x000fea0003800000 */
.L_x_178:
        /* <DEDUP_REMOVED lines=9> */
.L_x_181:
[----:B------:R-:W-:Y:S05]  /*64d0*/  BSYNC B1 ;  /* 0x0000000000017941 */ /* 0x000fea0003800000 */
.L_x_180:
        /* <DEDUP_REMOVED lines=9> */
.L_x_183:
[----:B------:R-:W-:Y:S05]  /*6570*/  BSYNC B1 ;  /* 0x0000000000017941 */ /* 0x000fea0003800000 */
.L_x_182:
        /* <DEDUP_REMOVED lines=9> */
.L_x_185:
[----:B------:R-:W-:Y:S05]  /*6610*/  BSYNC B1 ;  /* 0x0000000000017941 */ /* 0x000fea0003800000 */
.L_x_184:
        /* <DEDUP_REMOVED lines=9> */
.L_x_187:
[----:B------:R-:W-:Y:S05]  /*66b0*/  BSYNC B1 ;  /* 0x0000000000017941 */ /* 0x000fea0003800000 */
.L_x_186:
        /* <DEDUP_REMOVED lines=9> */
.L_x_189:
[----:B------:R-:W-:Y:S05]  /*6750*/  BSYNC B1 ;  /* 0x0000000000017941 */ /* 0x000fea0003800000 */
.L_x_188:
        /* <DEDUP_REMOVED lines=9> */
.L_x_191:
[----:B------:R-:W-:Y:S05]  /*67f0*/  BSYNC B1 ;  /* 0x0000000000017941 */ /* 0x000fea0003800000 */
.L_x_190:
        /* <DEDUP_REMOVED lines=9> */
.L_x_193:
[----:B------:R-:W-:Y:S05]  /*6890*/  BSYNC B1 ;  /* 0x0000000000017941 */ /* 0x000fea0003800000 */
.L_x_192:
        /* <DEDUP_REMOVED lines=9> */
.L_x_195:
[----:B------:R-:W-:Y:S05]  /*6930*/  BSYNC B1 ;  /* 0x0000000000017941 */ /* 0x000fea0003800000 */
.L_x_194:
        /* <DEDUP_REMOVED lines=9> */
.L_x_197:
[----:B------:R-:W-:Y:S05]  /*69d0*/  BSYNC B1 ;  /* 0x0000000000017941 */ /* 0x000fea0003800000 */
.L_x_196:
        /* <DEDUP_REMOVED lines=9> */
.L_x_199:
[----:B------:R-:W-:Y:S05]  /*6a70*/  BSYNC B1 ;  /* 0x0000000000017941 */ /* 0x000fea0003800000 */
.L_x_198:
        /* <DEDUP_REMOVED lines=9> */
.L_x_201:
[----:B------:R-:W-:Y:S05]  /*6b10*/  BSYNC B1 ;  /* 0x0000000000017941 */ /* 0x000fea0003800000 */
.L_x_200:
        /* <DEDUP_REMOVED lines=9> */
.L_x_203:
[----:B------:R-:W-:Y:S05]  /*6bb0*/  BSYNC B1 ;  /* 0x0000000000017941 */ /* 0x000fea0003800000 */
.L_x_202:
        /* <DEDUP_REMOVED lines=9> */
.L_x_205:
[----:B------:R-:W-:Y:S05]  /*6c50*/  BSYNC B1 ;  /* 0x0000000000017941 */ /* 0x000fea0003800000 */
.L_x_204:
        /* <DEDUP_REMOVED lines=9> */
.L_x_207:
[----:B------:R-:W-:Y:S05]  /*6cf0*/  BSYNC B1 ;  /* 0x0000000000017941 */ /* 0x000fea0003800000 */
.L_x_206:
        /* <DEDUP_REMOVED lines=9> */
.L_x_209:
[----:B------:R-:W-:Y:S05]  /*6d90*/  BSYNC B1 ;  /* 0x0000000000017941 */ /* 0x000fea0003800000 */
.L_x_208:
        /* <DEDUP_REMOVED lines=9> */
.L_x_211:
[----:B------:R-:W-:Y:S05]  /*6e30*/  BSYNC B1 ;  /* 0x0000000000017941 */ /* 0x000fea0003800000 */
.L_x_210:
        /* <DEDUP_REMOVED lines=9> */
.L_x_213:
[----:B------:R-:W-:Y:S05]  /*6ed0*/  BSYNC B1 ;  /* 0x0000000000017941 */ /* 0x000fea0003800000 */
.L_x_212:
        /* <DEDUP_REMOVED lines=9> */
.L_x_215:
[----:B------:R-:W-:Y:S05]  /*6f70*/  BSYNC B1 ;  /* 0x0000000000017941 */ /* 0x000fea0003800000 */
.L_x_214:
        /* <DEDUP_REMOVED lines=9> */
.L_x_217:
[----:B------:R-:W-:Y:S05]  /*7010*/  BSYNC B1 ;  /* 0x0000000000017941 */ /* 0x000fea0003800000 */
.L_x_216:
        /* <DEDUP_REMOVED lines=9> */
.L_x_219:
[----:B------:R-:W-:Y:S05]  /*70b0*/  BSYNC B1 ;  /* 0x0000000000017941 */ /* 0x000fea0003800000 */
.L_x_218:
        /* <DEDUP_REMOVED lines=9> */
.L_x_221:
[----:B------:R-:W-:Y:S05]  /*7150*/  BSYNC B1 ;  /* 0x0000000000017941 */ /* 0x000fea0003800000 */
.L_x_220:
        /* <DEDUP_REMOVED lines=9> */
.L_x_223:
[----:B------:R-:W-:Y:S05]  /*71f0*/  BSYNC B1 ;  /* 0x0000000000017941 */ /* 0x000fea0003800000 */
.L_x_222:
        /* <DEDUP_REMOVED lines=9> */
.L_x_225:
[----:B------:R-:W-:Y:S05]  /*7290*/  BSYNC B1 ;  /* 0x0000000000017941 */ /* 0x000fea0003800000 */
.L_x_224:
        /* <DEDUP_REMOVED lines=9> */
.L_x_227:
[----:B------:R-:W-:Y:S05]  /*7330*/  BSYNC B1 ;  /* 0x0000000000017941 */ /* 0x000fea0003800000 */
.L_x_226:
        /* <DEDUP_REMOVED lines=9> */
.L_x_229:
[----:B------:R-:W-:Y:S05]  /*73d0*/  BSYNC B1 ;  /* 0x0000000000017941 */ /* 0x000fea0003800000 */
.L_x_228:
        /* <DEDUP_REMOVED lines=9> */
.L_x_231:
[----:B------:R-:W-:Y:S05]  /*7470*/  BSYNC B1 ;  /* 0x0000000000017941 */ /* 0x000fea0003800000 */
.L_x_230:
        /* <DEDUP_REMOVED lines=9> */
.L_x_233:
[----:B------:R-:W-:Y:S05]  /*7510*/  BSYNC B1 ;  /* 0x0000000000017941 */ /* 0x000fea0003800000 */
.L_x_232:
        /* <DEDUP_REMOVED lines=9> */
.L_x_235:
[----:B------:R-:W-:Y:S05]  /*75b0*/  BSYNC B1 ;  /* 0x0000000000017941 */ /* 0x000fea0003800000 */
.L_x_234:
        /* <DEDUP_REMOVED lines=9> */
.L_x_237:
[----:B------:R-:W-:Y:S05]  /*7650*/  BSYNC B1 ;  /* 0x0000000000017941 */ /* 0x000fea0003800000 */
.L_x_236:
        /* <DEDUP_REMOVED lines=9> */
.L_x_239:
[----:B------:R-:W-:Y:S05]  /*76f0*/  BSYNC B1 ;  /* 0x0000000000017941 */ /* 0x000fea0003800000 */
.L_x_238:
        /* <DEDUP_REMOVED lines=9> */
.L_x_241:
[----:B------:R-:W-:Y:S05]  /*7790*/  BSYNC B1 ;  /* 0x0000000000017941 */ /* 0x000fea0003800000 */
.L_x_240:
        /* <DEDUP_REMOVED lines=9> */
.L_x_243:
[----:B------:R-:W-:Y:S05]  /*7830*/  BSYNC B1 ;  /* 0x0000000000017941 */ /* 0x000fea0003800000 */
.L_x_242:
        /* <DEDUP_REMOVED lines=9> */
.L_x_245:
[----:B------:R-:W-:Y:S05]  /*78d0*/  BSYNC B1 ;  /* 0x0000000000017941 */ /* 0x000fea0003800000 */
.L_x_244:
        /* <DEDUP_REMOVED lines=9> */
.L_x_247:
[----:B------:R-:W-:Y:S05]  /*7970*/  BSYNC B1 ;  /* 0x0000000000017941 */ /* 0x000fea0003800000 */
.L_x_246:
        /* <DEDUP_REMOVED lines=9> */
.L_x_249:
[----:B------:R-:W-:Y:S05]  /*7a10*/  BSYNC B1 ;  /* 0x0000000000017941 */ /* 0x000fea0003800000 */
.L_x_248:
        /* <DEDUP_REMOVED lines=9> */
.L_x_251:
[----:B------:R-:W-:Y:S05]  /*7ab0*/  BSYNC B1 ;  /* 0x0000000000017941 */ /* 0x000fea0003800000 */
.L_x_250:
        /* <DEDUP_REMOVED lines=9> */
.L_x_253:
[----:B------:R-:W-:Y:S05]  /*7b50*/  BSYNC B1 ;  /* 0x0000000000017941 */ /* 0x000fea0003800000 */
.L_x_252:
        /* <DEDUP_REMOVED lines=9> */
.L_x_255:
[----:B------:R-:W-:Y:S05]  /*7bf0*/  BSYNC B1 ;  /* 0x0000000000017941 */ /* 0x000fea0003800000 */
.L_x_254:
        /* <DEDUP_REMOVED lines=9> */
.L_x_257:
[----:B------:R-:W-:Y:S05]  /*7c90*/  BSYNC B1 ;  /* 0x0000000000017941 */ /* 0x000fea0003800000 */
.L_x_256:
        /* <DEDUP_REMOVED lines=9> */
.L_x_259:
[----:B------:R-:W-:Y:S05]  /*7d30*/  BSYNC B1 ;  /* 0x0000000000017941 */ /* 0x000fea0003800000 */
.L_x_258:
        /* <DEDUP_REMOVED lines=9> */
.L_x_261:
[----:B------:R-:W-:Y:S05]  /*7dd0*/  BSYNC B1 ;  /* 0x0000000000017941 */ /* 0x000fea0003800000 */
.L_x_260:
        /* <DEDUP_REMOVED lines=9> */
.L_x_263:
[----:B------:R-:W-:Y:S05]  /*7e70*/  BSYNC B1 ;  /* 0x0000000000017941 */ /* 0x000fea0003800000 */
.L_x_262:
        /* <DEDUP_REMOVED lines=9> */
.L_x_265:
[----:B------:R-:W-:Y:S05]  /*7f10*/  BSYNC B1 ;  /* 0x0000000000017941 */ /* 0x000fea0003800000 */
.L_x_264:
        /* <DEDUP_REMOVED lines=9> */
.L_x_267:
[----:B------:R-:W-:Y:S05]  /*7fb0*/  BSYNC B1 ;  /* 0x0000000000017941 */ /* 0x000fea0003800000 */
.L_x_266:
        /* <DEDUP_REMOVED lines=9> */
.L_x_269:
[----:B------:R-:W-:Y:S05]  /*8050*/  BSYNC B1 ;  /* 0x0000000000017941 */ /* 0x000fea0003800000 */
.L_x_268:
        /* <DEDUP_REMOVED lines=9> */
.L_x_271:
[----:B------:R-:W-:Y:S05]  /*80f0*/  BSYNC B1 ;  /* 0x0000000000017941 */ /* 0x000fea0003800000 */
.L_x_270:
        /* <DEDUP_REMOVED lines=9> */
.L_x_273:
[----:B------:R-:W-:Y:S05]  /*8190*/  BSYNC B1 ;  /* 0x0000000000017941 */ /* 0x000fea0003800000 */
.L_x_272:
        /* <DEDUP_REMOVED lines=9> */
.L_x_275:
[----:B------:R-:W-:Y:S05]  /*8230*/  BSYNC B1 ;  /* 0x0000000000017941 */ /* 0x000fea0003800000 */
.L_x_274:
        /* <DEDUP_REMOVED lines=9> */
.L_x_277:
[----:B------:R-:W-:Y:S05]  /*82d0*/  BSYNC B1 ;  /* 0x0000000000017941 */ /* 0x000fea0003800000 */
.L_x_276:
        /* <DEDUP_REMOVED lines=9> */
.L_x_279:
[----:B------:R-:W-:Y:S05]  /*8370*/  BSYNC B1 ;  /* 0x0000000000017941 */ /* 0x000fea0003800000 */
.L_x_278:
[----:B0-2--5:R-:W-:Y:S01]  /*8380*/  LOP3.LUT R4, R168, 0xffffe000, RZ, 0xc0, !PT ;  /* 0xffffe000a8047812 */ /* 0x025fe200078ec0ff */
        /* <DEDUP_REMOVED lines=8> */
.L_x_281:
[----:B------:R-:W-:Y:S05]  /*8410*/  BSYNC B1 ;  /* 0x0000000000017941 */ /* 0x000fea0003800000 */
.L_x_280:
[----:B-----5:R-:W-:Y:S01]  /*8420*/  LOP3.LUT R4, R168, 0xffffe000, RZ, 0xc0, !PT ;  /* 0xffffe000a8047812 */ /* 0x020fe200078ec0ff */
[----:B------:R-:W-:Y:S01]  /*8430*/  BSSY B1, `(.L_x_282) ;  /* 0x000000a000017945 */ /* 0x000fe20003800000 */
[----:B------:R-:W-:-:S03]  /*8440*/  ISETP.GT.AND P1, PT, R0, 0x79, P1 ;  /* 0x000000790000780c */ /* 0x000fc60000f24270 */
[----:B------:R-:W-:Y:S01]  /*8450*/  FMUL R5, R4, R155 ;  /* 0x0000009b04057220 */ /* 0x000fe20000400000 */
[----:B------:R-:W-:-:S03]  /*8460*/  @P2 IMAD.MOV.U32 R4, RZ, RZ, R10 ;  /* 0x000000ffff042224 */ /* 0x000fc600078e000a */
[----:B0-----:R-:W-:Y:S01]  /*8470*/  FFMA R7, R86, R154, R5 ;  /* 0x0000009a56077223 */ /* 0x001fe20000000005 */
[----:B------:R-:W-:-:S04]  /*8480*/  @P2 IMAD.MOV.U32 R5, RZ, RZ, R11 ;  /* 0x000000ffff052224 */ /* 0x000fc800078e000b */
[----:B------:R-:W-:-:S05]  /*8490*/  F2FP.TF32.F32.PACK_B R7, R7 ;  /* 0x00000007ff07723e */ /* 0x000fca00024050ff */
[----:B------:R0:W-:Y:S01]  /*84a0*/  @P2 STG.E desc[UR36][R4.64+0x1e0], R7 ;  /* 0x0001e00704002986 */ /* 0x0001e2000c101924 */
[----:B------:R-:W-:Y:S05]  /*84b0*/  @!P1 BRA `(.L_x_283) ;  /* 0x0000000000049947 */ /* 0x000fea0003800000 */
[----:B------:R0:W5:Y:S02]  /*84c0*/  LDG.E.LTC128B R168, desc[UR36][R8.64+0x1e4] ;  /* 0x0001e42408a87981 */ /* 0x000164000c1e1920 */
.L_x_283:
[----:B------:R-:W-:Y:S05]  /*84d0*/  BSYNC B1 ;  /* 0x0000000000017941 */ /* 0x000fea0003800000 */
.L_x_282:
[----:B------:R-:W-:Y:S05]  /*84e0*/  @!P1 BRA `(.L_x_284) ;  /* 0x00000024004c9947 */ /* 0x000fea0003800000 */
[----:B-----5:R-:W-:-:S05]  /*84f0*/  LOP3.LUT R168, R168, 0xffffe000, RZ, 0xc0, !PT ;  /* 0xffffe000a8a87812 */ /* 0x020fca00078ec0ff */
[----:B------:R-:W-:-:S04]  /*8500*/  FMUL R168, R168, R155 ;  /* 0x0000009ba8a87220 */ /* 0x000fc80000400000 */
[----:B------:R-:W-:-:S05]  /*8510*/  FFMA R87, R87, R154, R168 ;  /* 0x0000009a57577223 */ /* 0x000fca00000000a8 */
[----:B------:R-:W-:-:S05]  /*8520*/  F2FP.TF32.F32.PACK_B R87, R87 ;  /* 0x00000057ff57723e */ /* 0x000fca00024050ff */
[----:B------:R0:W-:Y:S01]  /*8530*/  STG.E desc[UR36][R10.64+0x1e4], R87 ;  /* 0x0001e4570a007986 */ /* 0x0001e2000c101924 */
[----:B------:R-:W-:Y:S05]  /*8540*/  BRA `(.L_x_284) ;  /* 0x0000002400347947 */ /* 0x000fea0003800000 */
.L_x_33:
[----:B------:R-:W-:Y:S01]  /*8550*/  ULDC.64 UR4, c[0x0][0x5c0] ;  /* 0x0001700000047ab9 */ /* 0x000fe20000000a00 */
[-C--:B------:R-:W-:Y:S01]  /*8560*/  FMUL R15, R88, R154.reuse ;  /* 0x0000009a580f7220 */ /* 0x080fe20000400000 */
[----:B------:R-:W-:Y:S01]  /*8570*/  ISETP.GT.AND P4, PT, R0, 0x1, P1 ;  /* 0x000000010000780c */ /* 0x000fe20000f84270 */
[-C--:B------:R-:W-:Y:S01]  /*8580*/  FMUL R89, R89, R154.reuse ;  /* 0x0000009a59597220 */ /* 0x080fe20000400000 */
[----:B------:R-:W-:Y:S01]  /*8590*/  LEA R6, P0, R168, UR4, 0x2 ;  /* 0x00000004a8067c11 */ /* 0x000fe2000f8010ff */
[----:B------:R-:W-:Y:S01]  /*85a0*/  IMAD.SHL.U32 R11, R4, 0x20, RZ ;  /* 0x00000020040b7824 */ /* 0x000fe200078e00ff */
[----:B------:R-:W-:Y:S01]  /*85b0*/  F2FP.TF32.F32.PACK_B R15, R15 ;  /* 0x0000000fff0f723e */ /* 0x000fe200024050ff */
[-C--:B------:R-:W-:Y:S01]  /*85c0*/  FMUL R21, R90, R154.reuse ;  /* 0x0000009a5a157220 */ /* 0x080fe20000400000 */
[----:B------:R-:W-:Y:S01]  /*85d0*/  LEA.HI.X R7, R168, UR5, R175, 0x2, P0 ;  /* 0x00000005a8077c11 */ /* 0x000fe200080f14af */
[-C--:B------:R-:W-:Y:S01]  /*85e0*/  FMUL R91, R91, R154.reuse ;  /* 0x0000009a5b5b7220 */ /* 0x080fe20000400000 */
[----:B------:R-:W-:Y:S01]  /*85f0*/  F2FP.TF32.F32.PACK_B R89, R89 ;  /* 0x00000059ff59723e */ /* 0x000fe200024050ff */
[-C--:B------:R-:W-:Y:S01]  /*8600*/  FMUL R93, R93, R154.reuse ;  /* 0x0000009a5d5d7220 */ /* 0x080fe20000400000 */
[----:B------:R-:W-:Y:S01]  /*8610*/  ISETP.GT.AND P0, PT, R157, 0x8, PT ;  /* 0x000000089d00780c */ /* 0x000fe20003f04270 */
[----:B------:R0:W-:Y:S01]  /*8620*/  @P2 STG.E desc[UR36][R6.64], R15 ;  /* 0x0000000f06002986 */ /* 0x0001e2000c101924 */
[----:B------:R-:W-:Y:S01]  /*8630*/  SHF.L.U64.HI R9, R4, 0x5, R5 ;  /* 0x0000000504097819 */ /* 0x000fe20000010205 */
[----:B------:R-:W-:Y:S01]  /*8640*/  FMUL R23, R94, R154 ;  /* 0x0000009a5e177220 */ /* 0x000fe20000400000 */
[----:B------:R-:W-:Y:S01]  /*8650*/  IADD3 R12, P2, R11, R6, RZ ;  /* 0x000000060b0c7210 */ /* 0x000fe20007f5e0ff */
[----:B------:R-:W-:Y:S01]  /*8660*/  @P4 STG.E desc[UR36][R6.64+0x4], R89 ;  /* 0x0000045906004986 */ /* 0x000fe2000c101924 */
[C---:B------:R-:W-:Y:S01]  /*8670*/  ISETP.GT.AND P3, PT, R0.reuse, RZ, P0 ;  /* 0x000000ff0000720c */ /* 0x040fe20000764270 */
[-C--:B------:R-:W-:Y:S01]  /*8680*/  FMUL R95, R95, R154.reuse ;  /* 0x0000009a5f5f7220 */ /* 0x080fe20000400000 */
[C---:B------:R-:W-:Y:S01]  /*8690*/  ISETP.GT.AND P4, PT, R0.reuse, 0x1, P0 ;  /* 0x000000010000780c */ /* 0x040fe20000784270 */
[----:B------:R-:W-:Y:S01]  /*86a0*/  IMAD.X R13, R9, 0x1, R7, P2 ;  /* 0x00000001090d7824 */ /* 0x000fe200010e0607 */
[----:B------:R-:W-:Y:S01]  /*86b0*/  ISETP.GT.AND P2, PT, R0, 0x8, P1 ;  /* 0x000000080000780c */ /* 0x000fe20000f44270 */
[-C--:B------:R-:W-:Y:S01]  /*86c0*/  FMUL R97, R97, R154.reuse ;  /* 0x0000009a61617220 */ /* 0x080fe20000400000 */
[----:B------:R-:W-:Y:S01]  /*86d0*/  F2FP.TF32.F32.PACK_B R21, R21 ;  /* 0x00000015ff15723e */ /* 0x000fe200024050ff */
[-C--:B0-----:R-:W-:Y:S01]  /*86e0*/  FMUL R15, R92, R154.reuse ;  /* 0x0000009a5c0f7220 */ /* 0x081fe20000400000 */
[----:B------:R-:W-:Y:S01]  /*86f0*/  F2FP.TF32.F32.PACK_B R91, R91 ;  /* 0x0000005bff5b723e */ /* 0x000fe200024050ff */
[-C--:B------:R-:W-:Y:S01]  /*8700*/  FMUL R99, R99, R154.reuse ;  /* 0x0000009a63637220 */ /* 0x080fe20000400000 */
[----:B------:R-:W-:Y:S01]  /*8710*/  F2FP.TF32.F32.PACK_B R93, R93 ;  /* 0x0000005dff5d723e */ /* 0x000fe200024050ff */
[-C--:B------:R-:W-:Y:S01]  /*8720*/  FMUL R101, R101, R154.reuse ;  /* 0x0000009a65657220 */ /* 0x080fe20000400000 */
[----:B------:R-:W-:Y:S01]  /*8730*/  F2FP.TF32.F32.PACK_B R15, R15 ;  /* 0x0000000fff0f723e */ /* 0x000fe200024050ff */
[----:B------:R0:W-:Y:S01]  /*8740*/  @P3 STG.E desc[UR36][R12.64], R21 ;  /* 0x000000150c003986 */ /* 0x0001e2000c101924 */
[C---:B------:R-:W-:Y:S01]  /*8750*/  ISETP.GT.AND P3, PT, R0.reuse, 0x9, P1 ;  /* 0x000000090000780c */ /* 0x040fe20000f64270 */
[-C--:B------:R-:W-:Y:S01]  /*8760*/  FMUL R103, R103, R154.reuse ;  /* 0x0000009a67677220 */ /* 0x080fe20000400000 */
[----:B------:R-:W-:Y:S01]  /*8770*/  F2FP.TF32.F32.PACK_B R23, R23 ;  /* 0x00000017ff17723e */ /* 0x000fe200024050ff */
[----:B------:R-:W-:Y:S01]  /*8780*/  @P4 STG.E desc[UR36][R12.64+0x4], R91 ;  /* 0x0000045b0c004986 */ /* 0x000fe2000c101924 */
[C---:B------:R-:W-:Y:S01]  /*8790*/  ISETP.GT.AND P4, PT, R0.reuse, 0x8, P0 ;  /* 0x000000080000780c */ /* 0x040fe20000784270 */
[-C--:B------:R-:W-:Y:S01]  /*87a0*/  FMUL R105, R105, R154.reuse ;  /* 0x0000009a69697220 */ /* 0x080fe20000400000 */
[----:B------:R-:W-:Y:S01]  /*87b0*/  F2FP.TF32.F32.PACK_B R95, R95 ;  /* 0x0000005fff5f723e */ /* 0x000fe200024050ff */
[----:B------:R1:W-:Y:S01]  /*87c0*/  @P2 STG.E desc[UR36][R6.64+0x20], R15 ;  /* 0x0000200f06002986 */ /* 0x0003e2000c101924 */
[----:B------:R-:W-:Y:S01]  /*87d0*/  ISETP.GT.AND P2, PT, R0, 0x9, P0 ;  /* 0x000000090000780c */ /* 0x000fe20000744270 */
[-C--:B------:R-:W-:Y:S01]  /*87e0*/  FMUL R107, R107, R154.reuse ;  /* 0x0000009a6b6b7220 */ /* 0x080fe20000400000 */
[----:B------:R-:W-:Y:S01]  /*87f0*/  F2FP.TF32.F32.PACK_B R97, R97 ;  /* 0x00000061ff61723e */ /* 0x000fe200024050ff */
[-C--:B0-----:R-:W-:Y:S01]  /*8800*/  FMUL R21, R98, R154.reuse ;  /* 0x0000009a62157220 */ /* 0x081fe20000400000 */
[----:B------:R-:W-:Y:S01]  /*8810*/  F2FP.TF32.F32.PACK_B R99, R99 ;  /* 0x00000063ff63723e */ /* 0x000fe200024050ff */
[----:B------:R-:W-:Y:S01]  /*8820*/  @P3 STG.E desc[UR36][R6.64+0x24], R93 ;  /* 0x0000245d06003986 */ /* 0x000fe2000c101924 */
[C---:B------:R-:W-:Y:S01]  /*8830*/  ISETP.GT.AND P3, PT, R0.reuse, 0x10, P1 ;  /* 0x000000100000780c */ /* 0x040fe20000f64270 */
[-C--:B------:R-:W-:Y:S01]  /*8840*/  FMUL R109, R109, R154.reuse ;  /* 0x0000009a6d6d7220 */ /* 0x080fe20000400000 */
[----:B------:R-:W-:Y:S01]  /*8850*/  F2FP.TF32.F32.PACK_B R21, R21 ;  /* 0x00000015ff15723e */ /* 0x000fe200024050ff */
[----:B------:R0:W-:Y:S01]  /*8860*/  @P4 STG.E desc[UR36][R12.64+0x20], R23 ;  /* 0x000020170c004986 */ /* 0x0001e2000c101924 */
[----:B------:R-:W-:Y:S01]  /*8870*/  ISETP.GT.AND P4, PT, R0, 0x11, P1 ;  /* 0x000000110000780c */ /* 0x000fe20000f84270 */
[-C--:B-1----:R-:W-:Y:S01]  /*8880*/  FMUL R15, R96, R154.reuse ;  /* 0x0000009a600f7220 */ /* 0x082fe20000400000 */
[----:B------:R-:W-:Y:S01]  /*8890*/  F2FP.TF32.F32.PACK_B R101, R101 ;  /* 0x00000065ff65723e */ /* 0x000fe200024050ff */
[----:B------:R-:W-:Y:S01]  /*88a0*/  @P2 STG.E desc[UR36][R12.64+0x24], R95 ;  /* 0x0000245f0c002986 */ /* 0x000fe2000c101924 */
[C---:B------:R-:W-:Y:S01]  /*88b0*/  ISETP.GT.AND P2, PT, R0.reuse, 0x10, P0 ;  /* 0x000000100000780c */ /* 0x040fe20000744270 */
[-C--:B------:R-:W-:Y:S01]  /*88c0*/  FMUL R111, R111, R154.reuse ;  /* 0x0000009a6f6f7220 */ /* 0x080fe20000400000 */
[----:B------:R-:W-:Y:S01]  /*88d0*/  F2FP.TF32.F32.PACK_B R15, R15 ;  /* 0x0000000fff0f723e */ /* 0x000fe200024050ff */
[-C--:B------:R-:W-:Y:S01]  /*88e0*/  FMUL R113, R113, R154.reuse ;  /* 0x0000009a71717220 */ /* 0x080fe20000400000 */
[----:B------:R-:W-:Y:S01]  /*88f0*/  F2FP.TF32.F32.PACK_B R103, R103 ;  /* 0x00000067ff67723e */ /* 0x000fe200024050ff */
[-C--:B------:R-:W-:Y:S01]  /*8900*/  FMUL R115, R115, R154.reuse ;  /* 0x0000009a73737220 */ /* 0x080fe20000400000 */
[----:B------:R-:W-:Y:S01]  /*8910*/  F2FP.TF32.F32.PACK_B R105, R105 ;  /* 0x00000069ff69723e */ /* 0x000fe200024050ff */
[----:B------:R1:W-:Y:S01]  /*8920*/  @P3 STG.E desc[UR36][R6.64+0x40], R15 ;  /* 0x0000400f06003986 */ /* 0x0003e2000c101924 */
[----:B------:R-:W-:Y:S01]  /*8930*/  ISETP.GT.AND P3, PT, R0, 0x11, P0 ;  /* 0x000000110000780c */ /* 0x000fe20000764270 */
        /* <DEDUP_REMOVED lines=10> */
[-C--:B-1----:R-:W-:Y:S01]  /*89e0*/  FMUL R15, R102, R154.reuse ;  /* 0x0000009a660f7220 */ /* 0x082fe20000400000 */
[----:B------:R-:W-:Y:S01]  /*89f0*/  F2FP.TF32.F32.PACK_B R111, R111 ;  /* 0x0000006fff6f723e */ /* 0x000fe200024050ff */
[----:B------:R-:W-:Y:S01]  /*8a00*/  @P3 STG.E desc[UR36][R12.64+0x44], R99 ;  /* 0x000044630c003986 */ /* 0x000fe2000c101924 */
[C---:B------:R-:W-:Y:S01]  /*8a10*/  ISETP.GT.AND P3, PT, R0.reuse, 0x18, P0 ;  /* 0x000000180000780c */ /* 0x040fe20000764270 */
        /* <DEDUP_REMOVED lines=83> */
[----:B------:R-:W-:Y:S01]  /*8f50*/  ISETP.GT.AND P3, PT, R0, 0x40, P1 ;  /* 0x000000400000780c */ /* 0x000fe20000f64270 */
        /* <DEDUP_REMOVED lines=35> */
[----:B------:R-:W-:Y:S01]  /*9190*/  ISETP.GT.AND P2, PT, R0, 0x50, P1 ;  /* 0x000000500000780c */ /* 0x000fe20000f44270 */
[-C--:B------:R-:W-:Y:S01]  /*91a0*/  FMUL R33, R33, R154.reuse ;  /* 0x0000009a21217220 */ /* 0x080fe20000400000 */
[----:B------:R-:W-:Y:S01]  /*91b0*/  F2FP.TF32.F32.PACK_B R21, R21 ;  /* 0x00000015ff15723e */ /* 0x000fe200024050ff */
[-C--:B------:R-:W-:Y:S01]  /*91c0*/  FMUL R35, R35, R154.reuse ;  /* 0x0000009a23237220 */ /* 0x080fe20000400000 */
[----:B------:R-:W-:Y:S01]  /*91d0*/  SHF.L.U64.HI R5, R4, 0x9, R5 ;  /* 0x0000000904057819 */ /* 0x000fe20000010205 */
        /* <DEDUP_REMOVED lines=91> */
[C---:B------:R-:W-:Y:S01]  /*9790*/  ISETP.GT.AND P0, PT, R0.reuse, 0x79, P0 ;  /* 0x000000790000780c */ /* 0x040fe20000704270 */
[----:B------:R0:W-:Y:S01]  /*97a0*/  @P2 STG.E desc[UR36][R12.64+0x1c0], R21 ;  /* 0x0001c0150c002986 */ /* 0x0001e2000c101924 */
[C---:B------:R-:W-:Y:S01]  /*97b0*/  ISETP.GT.AND P2, PT, R0.reuse, 0x78, P1 ;  /* 0x000000780000780c */ /* 0x040fe20000f44270 */
[-C--:B------:R-:W-:Y:S01]  /*97c0*/  FMUL R69, R69, R154.reuse ;  /* 0x0000009a45457220 */ /* 0x080fe20000400000 */
[----:B------:R-:W-:Y:S01]  /*97d0*/  ISETP.GT.AND P1, PT, R0, 0x79, P1 ;  /* 0x000000790000780c */ /* 0x000fe20000f24270 */
[-C--:B------:R-:W-:Y:S01]  /*97e0*/  FMUL R71, R71, R154.reuse ;  /* 0x0000009a47477220 */ /* 0x080fe20000400000 */
[----:B------:R-:W-:Y:S01]  /*97f0*/  F2FP.TF32.F32.PACK_B R23, R23 ;  /* 0x00000017ff17723e */ /* 0x000fe200024050ff */
[----:B------:R-:W-:Y:S01]  /*9800*/  @P3 STG.E desc[UR36][R12.64+0x1c4], R147 ;  /* 0x0001c4930c003986 */ /* 0x000fe2000c101924 */
[----:B------:R-:W-:Y:S01]  /*9810*/  F2FP.TF32.F32.PACK_B R57, R57 ;  /* 0x00000039ff39723e */ /* 0x000fe200024050ff */
[-C--:B------:R-:W-:Y:S01]  /*9820*/  FMUL R73, R73, R154.reuse ;  /* 0x0000009a49497220 */ /* 0x080fe20000400000 */
[----:B------:R-:W-:Y:S01]  /*9830*/  F2FP.TF32.F32.PACK_B R59, R59 ;  /* 0x0000003bff3b723e */ /* 0x000fe200024050ff */
[--C-:B------:R-:W-:Y:S01]  /*9840*/  @P4 IMAD.MOV.U32 R14, RZ, RZ, R12.reuse ;  /* 0x000000ffff0e4224 */ /* 0x100fe200078e000c */
[----:B------:R-:W-:Y:S01]  /*9850*/  F2FP.TF32.F32.PACK_B R61, R61 ;  /* 0x0000003dff3d723e */ /* 0x000fe200024050ff */
[--C-:B-1----:R-:W-:Y:S01]  /*9860*/  @P4 IMAD.MOV.U32 R15, RZ, RZ, R13.reuse ;  /* 0x000000ffff0f4224 */ /* 0x102fe200078e000d */
[----:B------:R-:W-:Y:S01]  /*9870*/  F2FP.TF32.F32.PACK_B R63, R63 ;  /* 0x0000003fff3f723e */ /* 0x000fe200024050ff */
[----:B------:R1:W-:Y:S01]  /*9880*/  @P2 STG.E desc[UR36][R6.64+0x1e0], R23 ;  /* 0x0001e01706002986 */ /* 0x0003e2000c101924 */
[----:B0-----:R-:W-:Y:S01]  /*9890*/  IMAD.SHL.U32 R21, R4, 0x200, RZ ;  /* 0x0000020004157824 */ /* 0x001fe200078e00ff */
[----:B------:R-:W-:Y:S01]  /*98a0*/  F2FP.TF32.F32.PACK_B R65, R65 ;  /* 0x00000041ff41723e */ /* 0x000fe200024050ff */
[-C--:B------:R-:W-:Y:S01]  /*98b0*/  FMUL R75, R75, R154.reuse ;  /* 0x0000009a4b4b7220 */ /* 0x080fe20000400000 */
[----:B------:R-:W-:Y:S01]  /*98c0*/  @P1 STG.E desc[UR36][R6.64+0x1e4], R149 ;  /* 0x0001e49506001986 */ /* 0x000fe2000c101924 */
[----:B------:R-:W-:Y:S01]  /*98d0*/  ISETP.GT.AND P1, PT, R157, 0x80, PT ;  /* 0x000000809d00780c */ /* 0x000fe20003f24270 */
[----:B------:R-:W-:Y:S01]  /*98e0*/  FMUL R77, R77, R154 ;  /* 0x0000009a4d4d7220 */ /* 0x000fe20000400000 */
[----:B------:R-:W-:Y:S01]  /*98f0*/  IADD3 R4, P3, R21, R6, RZ ;  /* 0x0000000615047210 */ /* 0x000fe20007f7e0ff */
[----:B------:R0:W-:Y:S01]  /*9900*/  @P4 STG.E desc[UR36][R14.64+0x1e0], R89 ;  /* 0x0001e0590e004986 */ /* 0x0001e2000c101924 */
[----:B------:R-:W-:Y:S01]  /*9910*/  ISETP.GT.AND P4, PT, R0, RZ, P1 ;  /* 0x000000ff0000720c */ /* 0x000fe20000f84270 */
[-C--:B------:R-:W-:Y:S01]  /*9920*/  FMUL R79, R79, R154.reuse ;  /* 0x0000009a4f4f7220 */ /* 0x080fe20000400000 */
[----:B------:R-:W-:Y:S01]  /*9930*/  F2FP.TF32.F32.PACK_B R67, R67 ;  /* 0x00000043ff43723e */ /* 0x000fe200024050ff */
[-C--:B-1----:R-:W-:Y:S01]  /*9940*/  FMUL R23, R28, R154.reuse ;  /* 0x0000009a1c177220 */ /* 0x082fe20000400000 */
[----:B------:R-:W-:Y:S01]  /*9950*/  F2FP.TF32.F32.PACK_B R69, R69 ;  /* 0x00000045ff45723e */ /* 0x000fe200024050ff */
[-C--:B------:R-:W-:Y:S01]  /*9960*/  FMUL R81, R81, R154.reuse ;  /* 0x0000009a51517220 */ /* 0x080fe20000400000 */
[----:B------:R-:W-:Y:S01]  /*9970*/  F2FP.TF32.F32.PACK_B R71, R71 ;  /* 0x00000047ff47723e */ /* 0x000fe200024050ff */
[-C--:B------:R-:W-:Y:S01]  /*9980*/  FMUL R83, R83, R154.reuse ;  /* 0x0000009a53537220 */ /* 0x080fe20000400000 */
[----:B------:R-:W-:Y:S01]  /*9990*/  F2FP.TF32.F32.PACK_B R23, R23 ;  /* 0x00000017ff17723e */ /* 0x000fe200024050ff */
[-C--:B------:R-:W-:Y:S01]  /*99a0*/  FMUL R85, R85, R154.reuse ;  /* 0x0000009a55557220 */ /* 0x080fe20000400000 */
[----:B------:R-:W-:Y:S01]  /*99b0*/  F2FP.TF32.F32.PACK_B R73, R73 ;  /* 0x00000049ff49723e */ /* 0x000fe200024050ff */
[----:B0-----:R-:W-:Y:S01]  /*99c0*/  @P0 IMAD.MOV.U32 R14, RZ, RZ, R12 ;  /* 0x000000ffff0e0224 */ /* 0x001fe200078e000c */
[----:B------:R-:W-:Y:S01]  /*99d0*/  F2FP.TF32.F32.PACK_B R75, R75 ;  /* 0x0000004bff4b723e */ /* 0x000fe200024050ff */
[----:B------:R-:W-:Y:S01]  /*99e0*/  @P0 IMAD.MOV.U32 R15, RZ, RZ, R13 ;  /* 0x000000ffff0f0224 */ /* 0x000fe200078e000d */
[----:B------:R-:W-:Y:S01]  /*99f0*/  F2FP.TF32.F32.PACK_B R77, R77 ;  /* 0x0000004dff4d723e */ /* 0x000fe200024050ff */
[----:B------:R-:W-:Y:S01]  /*9a00*/  FMUL R87, R87, R154 ;  /* 0x0000009a57577220 */ /* 0x000fe20000400000 */
[----:B------:R-:W-:-:S02]  /*9a10*/  F2FP.TF32.F32.PACK_B R79, R79 ;  /* 0x0000004fff4f723e */ /* 0x000fc400024050ff */
[----:B------:R0:W-:Y:S01]  /*9a20*/  @P0 STG.E desc[UR36][R14.64+0x1e4], R151 ;  /* 0x0001e4970e000986 */ /* 0x0001e2000c101924 */
[----:B------:R-:W-:Y:S01]  /*9a30*/  IADD3 R12, P0, P2, R11, R6, R21 ;  /* 0x000000060b0c7210 */ /* 0x000fe20007a1e015 */
[-C--:B------:R-:W-:Y:S01]  /*9a40*/  FMUL R21, R24, R154.reuse ;  /* 0x0000009a18157220 */ /* 0x080fe20000400000 */
[----:B------:R-:W-:Y:S02]  /*9a50*/  F2FP.TF32.F32.PACK_B R81, R81 ;  /* 0x00000051ff51723e */ /* 0x000fe400024050ff */
[----:B------:R-:W-:Y:S01]  /*9a60*/  IADD3.X R13, R9, R7, R5, P0, P2 ;  /* 0x00000007090d7210 */ /* 0x000fe200007e4405 */
[----:B------:R-:W-:Y:S01]  /*9a70*/  IMAD.X R5, R5, 0x1, R7, P3 ;  /* 0x0000000105057824 */ /* 0x000fe200018e0607 */
[----:B------:R-:W-:Y:S02]  /*9a80*/  ISETP.GT.AND P2, PT, R0, 0x1, P1 ;  /* 0x000000010000780c */ /* 0x000fe40000f44270 */
[----:B------:R-:W-:Y:S02]  /*9a90*/  ISETP.GT.AND P0, PT, R157, 0x88, PT ;  /* 0x000000889d00780c */ /* 0x000fe40003f04270 */
[----:B------:R-:W-:Y:S01]  /*9aa0*/  F2FP.TF32.F32.PACK_B R21, R21 ;  /* 0x00000015ff15723e */ /* 0x000fe200024050ff */
[----:B0-----:R-:W-:Y:S01]  /*9ab0*/  FMUL R15, R26, R154 ;  /* 0x0000009a1a0f7220 */ /* 0x001fe20000400000 */
[----:B------:R-:W-:-:S02]  /*9ac0*/  ISETP.GT.AND P3, PT, R0, RZ, P0 ;  /* 0x000000ff0000720c */ /* 0x000fc40000764270 */
[----:B------:R-:W-:Y:S01]  /*9ad0*/  F2FP.TF32.F32.PACK_B R83, R83 ;  /* 0x00000053ff53723e */ /* 0x000fe200024050ff */
[----:B------:R-:W-:Y:S01]  /*9ae0*/  @P4 STG.E desc[UR36][R4.64], R21 ;  /* 0x0000001504004986 */ /* 0x000fe2000c101924 */
[----:B------:R-:W-:Y:S02]  /*9af0*/  IADD3 R6, P4, R11, R4, RZ ;  /* 0x000000040b067210 */ /* 0x000fe40007f9e0ff */
[----:B------:R-:W-:Y:S01]  /*9b00*/  F2FP.TF32.F32.PACK_B R15, R15 ;  /* 0x0000000fff0f723e */ /* 0x000fe200024050ff */
[----:B------:R-:W-:Y:S01]  /*9b10*/  @P2 STG.E desc[UR36][R4.64+0x4], R25 ;  /* 0x0000041904002986 */ /* 0x000fe2000c101924 */
[C---:B------:R-:W-:Y:S01]  /*9b20*/  ISETP.GT.AND P2, PT, R0.reuse, 0x1, P0 ;  /* 0x000000010000780c */ /* 0x040fe20000744270 */
[----:B------:R-:W-:Y:S01]  /*9b30*/  IMAD.X R7, R9, 0x1, R5, P4 ;  /* 0x0000000109077824 */ /* 0x000fe200020e0605 */
[----:B------:R-:W-:Y:S02]  /*9b40*/  ISETP.GT.AND P4, PT, R0, 0x8, P1 ;  /* 0x000000080000780c */ /* 0x000fe40000f84270 */
[----:B------:R-:W-:-:S02]  /*9b50*/  F2FP.TF32.F32.PACK_B R85, R85 ;  /* 0x00000055ff55723e */ /* 0x000fc400024050ff */
[----:B------:R0:W-:Y:S01]  /*9b60*/  @P3 STG.E desc[UR36][R6.64], R15 ;  /* 0x0000000f06003986 */ /* 0x0001e2000c101924 */
[----:B------:R-:W-:Y:S02]  /*9b70*/  ISETP.GT.AND P3, PT, R0, 0x9, P1 ;  /* 0x000000090000780c */ /* 0x000fe40000f64270 */
[----:B------:R-:W-:-:S04]  /*9b80*/  F2FP.TF32.F32.PACK_B R87, R87 ;  /* 0x00000057ff57723e */ /* 0x000fc800024050ff */
[----:B------:R1:W-:Y:S01]  /*9b90*/  @P2 STG.E desc[UR36][R6.64+0x4], R27 ;  /* 0x0000041b06002986 */ /* 0x0003e2000c101924 */
[----:B------:R-:W-:-:S03]  /*9ba0*/  ISETP.GT.AND P2, PT, R0, 0x8, P0 ;  /* 0x000000080000780c */ /* 0x000fc60000744270 */
[----:B------:R-:W-:Y:S01]  /*9bb0*/  @P4 STG.E desc[UR36][R4.64+0x20], R23 ;  /* 0x0000201704004986 */ /* 0x000fe2000c101924 */
[----:B------:R-:W-:Y:S01]  /*9bc0*/  IADD3 R8, P4, R11, R4, RZ ;  /* 0x000000040b087210 */ /* 0x000fe20007f9e0ff */
[-C--:B------:R-:W-:Y:S01]  /*9bd0*/  FMUL R11, R30, R154.reuse ;  /* 0x0000009a1e0b7220 */ /* 0x080fe20000400000 */
[-C--:B0-----:R-:W-:Y:S01]  /*9be0*/  FMUL R15, R34, R154.reuse ;  /* 0x0000009a220f7220 */ /* 0x081fe20000400000 */
[----:B------:R-:W-:Y:S01]  /*9bf0*/  @P3 STG.E desc[UR36][R4.64+0x24], R29 ;  /* 0x0000241d04003986 */ /* 0x000fe2000c101924 */
[----:B------:R-:W-:Y:S01]  /*9c00*/  ISETP.GT.AND P3, PT, R0, 0x9, P0 ;  /* 0x000000090000780c */ /* 0x000fe20000764270 */
[----:B------:R-:W-:Y:S01]  /*9c10*/  IMAD.X R9, R9, 0x1, R5, P4 ;  /* 0x0000000109097824 */ /* 0x000fe200020e0605 */
[----:B------:R-:W-:Y:S01]  /*9c20*/  F2FP.TF32.F32.PACK_B R11, R11 ;  /* 0x0000000bff0b723e */ /* 0x000fe200024050ff */
[----:B-1----:R-:W-:Y:S01]  /*9c30*/  FMUL R7, R32, R154 ;  /* 0x0000009a20077220 */ /* 0x002fe20000400000 */
[C---:B------:R-:W-:Y:S02]  /*9c40*/  ISETP.GT.AND P4, PT, R0.reuse, 0x11, P1 ;  /* 0x000000110000780c */ /* 0x040fe40000f84270 */
[----:B------:R-:W-:Y:S01]  /*9c50*/  F2FP.TF32.F32.PACK_B R15, R15 ;  /* 0x0000000fff0f723e */ /* 0x000fe200024050ff */
[----:B------:R0:W-:Y:S01]  /*9c60*/  @P2 STG.E desc[UR36][R8.64+0x20], R11 ;  /* 0x0000200b08002986 */ /* 0x0001e2000c101924 */
[----:B------:R-:W-:-:S02]  /*9c70*/  ISETP.GT.AND P2, PT, R0, 0x10, P1 ;  /* 0x000000100000780c */ /* 0x000fc40000f44270 */
[----:B------:R-:W-:-:S03]  /*9c80*/  F2FP.TF32.F32.PACK_B R7, R7 ;  /* 0x00000007ff07723e */ /* 0x000fc600024050ff */
[----:B------:R-:W-:Y:S01]  /*9c90*/  @P3 STG.E desc[UR36][R12.64+0x24], R31 ;  /* 0x0000241f0c003986 */ /* 0x000fe2000c101924 */
[----:B------:R-:W-:-:S03]  /*9ca0*/  ISETP.GT.AND P3, PT, R0, 0x10, P0 ;  /* 0x000000100000780c */ /* 0x000fc60000764270 */
[----:B------:R-:W-:Y:S01]  /*9cb0*/  @P4 STG.E desc[UR36][R4.64+0x44], R33 ;  /* 0x0000442104004986 */ /* 0x000fe2000c101924 */
[----:B------:R-:W-:Y:S01]  /*9cc0*/  ISETP.GT.AND P4, PT, R0, 0x18, P1 ;  /* 0x000000180000780c */ /* 0x000fe20000f84270 */
[-C--:B0-----:R-:W-:Y:S01]  /*9cd0*/  FMUL R9, R36, R154.reuse ;  /* 0x0000009a24097220 */ /* 0x081fe20000400000 */
[----:B------:R-:W-:Y:S01]  /*9ce0*/  FMUL R11, R38, R154 ;  /* 0x0000009a260b7220 */ /* 0x000fe20000400000 */
[----:B------:R0:W-:Y:S01]  /*9cf0*/  @P2 STG.E desc[UR36][R4.64+0x40], R7 ;  /* 0x0000400704002986 */ /* 0x0001e2000c101924 */
[----:B------:R-:W-:Y:S02]  /*9d00*/  ISETP.GT.AND P2, PT, R0, 0x11, P0 ;  /* 0x000000110000780c */ /* 0x000fe40000744270 */
[----:B------:R-:W-:Y:S02]  /*9d10*/  F2FP.TF32.F32.PACK_B R9, R9 ;  /* 0x00000009ff09723e */ /* 0x000fe400024050ff */
[----:B------:R-:W-:Y:S01]  /*9d20*/  F2FP.TF32.F32.PACK_B R11, R11 ;  /* 0x0000000bff0b723e */ /* 0x000fe200024050ff */
[----:B------:R-:W-:-:S02]  /*9d30*/  @P3 IMAD.MOV.U32 R6, RZ, RZ, R12 ;  /* 0x000000ffff063224 */ /* 0x000fc400078e000c */
[----:B0-----:R-:W-:-:S05]  /*9d40*/  @P3 IMAD.MOV.U32 R7, RZ, RZ, R13 ;  /* 0x000000ffff073224 */ /* 0x001fca00078e000d */
[----:B------:R0:W-:Y:S01]  /*9d50*/  @P3 STG.E desc[UR36][R6.64+0x40], R15 ;  /* 0x0000400f06003986 */ /* 0x0001e2000c101924 */
[----:B------:R-:W-:Y:S01]  /*9d60*/  ISETP.GT.AND P3, PT, R0, 0x19, P1 ;  /* 0x000000190000780c */ /* 0x000fe20000f64270 */
[----:B0-----:R-:W-:Y:S02]  /*9d70*/  @P2 IMAD.MOV.U32 R6, RZ, RZ, R12 ;  /* 0x000000ffff062224 */ /* 0x001fe400078e000c */
[----:B------:R-:W-:Y:S01]  /*9d80*/  FMUL R15, R40, R154 ;  /* 0x0000009a280f7220 */ /* 0x000fe20000400000 */
[----:B------:R-:W-:-:S04]  /*9d90*/  @P2 IMAD.MOV.U32 R7, RZ, RZ, R13 ;  /* 0x000000ffff072224 */ /* 0x000fc800078e000d */
[----:B------:R-:W-:Y:S01]  /*9da0*/  F2FP.TF32.F32.PACK_B R15, R15 ;  /* 0x0000000fff0f723e */ /* 0x000fe200024050ff */
[----:B------:R0:W-:Y:S01]  /*9db0*/  @P2 STG.E desc[UR36][R6.64+0x44], R35 ;  /* 0x0000442306002986 */ /* 0x0001e2000c101924 */
[----:B------:R-:W-:-:S03]  /*9dc0*/  ISETP.GT.AND P2, PT, R0, 0x18, P0 ;  /* 0x000000180000780c */ /* 0x000fc60000744270 */
[----:B------:R1:W-:Y:S01]  /*9dd0*/  @P4 STG.E desc[UR36][R4.64+0x60], R9 ;  /* 0x0000600904004986 */ /* 0x0003e2000c101924 */
[----:B------:R-:W-:-:S03]  /*9de0*/  ISETP.GT.AND P4, PT, R0, 0x19, P0 ;  /* 0x000000190000780c */ /* 0x000fc60000784270 */
[----:B------:R-:W-:Y:S01]  /*9df0*/  @P3 STG.E desc[UR36][R4.64+0x64], R37 ;  /* 0x0000642504003986 */ /* 0x000fe2000c101924 */
[----:B------:R-:W-:-:S05]  /*9e00*/  ISETP.GT.AND P3, PT, R0, 0x20, P1 ;  /* 0x000000200000780c */ /* 0x000fca0000f64270 */
[----:B0-----:R-:W-:Y:S02]  /*9e10*/  @P2 IMAD.MOV.U32 R6, RZ, RZ, R12 ;  /* 0x000000ffff062224 */ /* 0x001fe400078e000c */
[----:B------:R-:W-:Y:S02]  /*9e20*/  @P2 IMAD.MOV.U32 R7, RZ, RZ, R13 ;  /* 0x000000ffff072224 */ /* 0x000fe400078e000d */
[----:B-1----:R-:W-:-:S03]  /*9e30*/  FMUL R9, R42, R154 ;  /* 0x0000009a2a097220 */ /* 0x002fc60000400000 */
[----:B------:R0:W-:Y:S01]  /*9e40*/  @P2 STG.E desc[UR36][R6.64+0x60], R11 ;  /* 0x0000600b06002986 */ /* 0x0001e2000c101924 */
[----:B------:R-:W-:Y:S02]  /*9e50*/  ISETP.GT.AND P2, PT, R0, 0x21, P1 ;  /* 0x000000210000780c */ /* 0x000fe40000f44270 */
[----:B------:R-:W-:Y:S01]  /*9e60*/  F2FP.TF32.F32.PACK_B R9, R9 ;  /* 0x00000009ff09723e */ /* 0x000fe200024050ff */
        /* <DEDUP_REMOVED lines=169> */
[C---:B------:R-:W-:Y:S02]  /*a900*/  ISETP.GT.AND P4, PT, R0.reuse, 0x78, P0 ;  /* 0x000000780000780c */ /* 0x040fe40000784270 */
[----:B------:R-:W-:-:S03]  /*a910*/  ISETP.GT.AND P0, PT, R0, 0x79, P0 ;  /* 0x000000790000780c */ /* 0x000fc60000704270 */
[----:B0-----:R-:W-:Y:S02]  /*a920*/  @P3 IMAD.MOV.U32 R6, RZ, RZ, R12 ;  /* 0x000000ffff063224 */ /* 0x001fe400078e000c */
[----:B------:R-:W-:Y:S02]  /*a930*/  @P3 IMAD.MOV.U32 R7, RZ, RZ, R13 ;  /* 0x000000ffff073224 */ /* 0x000fe400078e000d */
[----:B-1----:R-:W-:-:S03]  /*a940*/  FMUL R11, R86, R154 ;  /* 0x0000009a560b7220 */ /* 0x002fc60000400000 */
[----:B------:R0:W-:Y:S01]  /*a950*/  @P3 STG.E desc[UR36][R6.64+0x1c0], R15 ;  /* 0x0001c00f06003986 */ /* 0x0001e2000c101924 */
[C---:B------:R-:W-:Y:S02]  /*a960*/  ISETP.GT.AND P3, PT, R0.reuse, 0x78, P1 ;  /* 0x000000780000780c */ /* 0x040fe40000f64270 */
[----:B------:R-:W-:Y:S02]  /*a970*/  ISETP.GT.AND P1, PT, R0, 0x79, P1 ;  /* 0x000000790000780c */ /* 0x000fe40000f24270 */
[----:B------:R-:W-:Y:S01]  /*a980*/  F2FP.TF32.F32.PACK_B R11, R11 ;  /* 0x0000000bff0b723e */ /* 0x000fe200024050ff */
[----:B0-----:R-:W-:Y:S02]  /*a990*/  @P2 IMAD.MOV.U32 R6, RZ, RZ, R12 ;  /* 0x000000ffff062224 */ /* 0x001fe400078e000c */
[----:B------:R-:W-:-:S05]  /*a9a0*/  @P2 IMAD.MOV.U32 R7, RZ, RZ, R13 ;  /* 0x000000ffff072224 */ /* 0x000fca00078e000d */
[----:B------:R-:W-:Y:S04]  /*a9b0*/  @P2 STG.E desc[UR36][R6.64+0x1c4], R83 ;  /* 0x0001c45306002986 */ /* 0x000fe8000c101924 */
[----:B------:R-:W-:Y:S04]  /*a9c0*/  @P3 STG.E desc[UR36][R4.64+0x1e0], R9 ;  /* 0x0001e00904003986 */ /* 0x000fe8000c101924 */
[----:B------:R0:W-:Y:S02]  /*a9d0*/  @P1 STG.E desc[UR36][R4.64+0x1e4], R85 ;  /* 0x0001e45504001986 */ /* 0x0001e4000c101924 */
[----:B0-----:R-:W-:-:S02]  /*a9e0*/  @P4 IMAD.MOV.U32 R4, RZ, RZ, R12 ;  /* 0x000000ffff044224 */ /* 0x001fc400078e000c */
[----:B------:R-:W-:-:S05]  /*a9f0*/  @P4 IMAD.MOV.U32 R5, RZ, RZ, R13 ;  /* 0x000000ffff054224 */ /* 0x000fca00078e000d */
[----:B------:R0:W-:Y:S04]  /*aa00*/  @P4 STG.E desc[UR36][R4.64+0x1e0], R11 ;  /* 0x0001e00b04004986 */ /* 0x0001e8000c101924 */
[----:B------:R0:W-:Y:S02]  /*aa10*/  @P0 STG.E desc[UR36][R12.64+0x1e4], R87 ;  /* 0x0001e4570c000986 */ /* 0x0001e4000c101924 */
.L_x_284:
[----:B------:R-:W-:Y:S05]  /*aa20*/  BSYNC B0 ;  /* 0x0000000000007941 */ /* 0x000fea0003800000 */
.L_x_32:
[----:B------:R-:W-:Y:S01]  /*aa30*/  ULDC UR4, c[0x0][0xc] ;  /* 0x0000030000047ab9 */ /* 0x000fe20000000800 */
[----:B------:R-:W-:Y:S01]  /*aa40*/  ULDC UR5, c[0x0][0x10] ;  /* 0x0000040000057ab9 */ /* 0x000fe20000000800 */
[----:B0-----:R-:W0:Y:S01]  /*aa50*/  LDC R5, c[0x0][0x14] ;  /* 0x00000500ff057b82 */ /* 0x001e220000000800 */
[----:B------:R-:W-:Y:S01]  /*aa60*/  UIMAD.WIDE.U32 UR4, UR4, UR5, URZ ;  /* 0x00000005040472a5 */ /* 0x000fe2000f8e003f */
[----:B------:R-:W-:Y:S01]  /*aa70*/  PRMT R0, RZ, 0x7610, R0 ;  /* 0x00007610ff007816 */ /* 0x000fe20000000000 */
[----:B------:R-:W-:Y:S02]  /*aa80*/  IMAD.MOV.U32 R153, RZ, RZ, -0x1 ;  /* 0xffffffffff997424 */ /* 0x000fe400078e00ff */
[----:B------:R-:W-:Y:S02]  /*aa90*/  IMAD.MOV.U32 R23, RZ, RZ, -0x1 ;  /* 0xffffffffff177424 */ /* 0x000fe400078e00ff */
[----:B0-----:R-:W-:-:S04]  /*aaa0*/  IMAD.WIDE.U32 R16, R5, UR4, R16 ;  /* 0x0000000405107c25 */ /* 0x001fc8000f8e0010 */
[----:B------:R-:W-:Y:S01]  /*aab0*/  IMAD R5, R5, UR5, RZ ;  /* 0x0000000505057c24 */ /* 0x000fe2000f8e02ff */
[----:B------:R-:W-:Y:S02]  /*aac0*/  ULDC.64 UR4, c[0x0][0x650] ;  /* 0x0001940000047ab9 */ /* 0x000fe40000000a00 */
[----:B------:R-:W-:Y:S01]  /*aad0*/  ISETP.GE.U32.AND P0, PT, R16, UR4, PT ;  /* 0x0000000410007c0c */ /* 0x000fe2000bf06070 */
[----:B------:R-:W-:-:S05]  /*aae0*/  IMAD.IADD R17, R17, 0x1, R5 ;  /* 0x0000000111117824 */ /* 0x000fca00078e0205 */
[----:B------:R-:W-:-:S13]  /*aaf0*/  ISETP.GE.U32.AND.EX P0, PT, R17, UR5, PT, P0 ;  /* 0x0000000511007c0c */ /* 0x000fda000bf06100 */
[----:B------:R-:W-:Y:S05]  /*ab00*/  @P0 BRA `(.L_x_285) ;  /* 0x0000000400640947 */ /* 0x000fea0003800000 */
[----:B------:R-:W0:Y:S01]  /*ab10*/  S2R R12, SR_CTAID.X ;  /* 0x00000000000c7919 */ /* 0x000e220000002500 */
[----:B------:R-:W1:Y:S01]  /*ab20*/  LDC.64 R10, c[0x0][0x628] ;  /* 0x00018a00ff0a7b82 */ /* 0x000e620000000a00 */
[----:B------:R-:W-:Y:S01]  /*ab30*/  ULDC UR4, c[0x0][0x150] ;  /* 0x0000540000047ab9 */ /* 0x000fe20000000800 */
[----:B--2---:R-:W-:Y:S01]  /*ab40*/  IMAD.MOV.U32 R8, RZ, RZ, R16 ;  /* 0x000000ffff087224 */ /* 0x004fe200078e0010 */
[----:B------:R-:W2:Y:S01]  /*ab50*/  S2R R24, SR_CTAID.Y ;  /* 0x0000000000187919 */ /* 0x000ea20000002600 */
[----:B------:R-:W-:-:S04]  /*ab60*/  IMAD.MOV.U32 R9, RZ, RZ, R17 ;  /* 0x000000ffff097224 */ /* 0x000fc800078e0011 */
[----:B------:R-:W2:Y:S08]  /*ab70*/  LDC R21, c[0x0][0x144] ;  /* 0x00005100ff157b82 */ /* 0x000eb00000000800 */
[----:B------:R-:W2:Y:S08]  /*ab80*/  LDC R0, c[0x0][0x630] ;  /* 0x00018c00ff007b82 */ /* 0x000eb00000000800 */
[----:B------:R-:W2:Y:S01]  /*ab90*/  LDC.64 R14, c[0x0][0x620] ;  /* 0x00018800ff0e7b82 */ /* 0x000ea20000000a00 */
[----:B-1----:R-:W-:-:S04]  /*aba0*/  ISETP.NE.U32.AND P0, PT, R10, RZ, PT ;  /* 0x000000ff0a00720c */ /* 0x002fc80003f05070 */
[----:B------:R-:W-:Y:S02]  /*abb0*/  ISETP.NE.AND.EX P0, PT, R11, RZ, PT, P0 ;  /* 0x000000ff0b00720c */ /* 0x000fe40003f05300 */
[----:B0-----:R-:W-:-:S05]  /*abc0*/  I2FP.F32.U32 R3, R12 ;  /* 0x0000000c00037245 */ /* 0x001fca0000201000 */
[----:B------:R-:W-:-:S04]  /*abd0*/  FMUL R3, R3, UR4 ;  /* 0x0000000403037c20 */ /* 0x000fc80008400000 */
[----:B------:R0:W1:Y:S02]  /*abe0*/  F2I.U32.TRUNC.NTZ R20, R3 ;  /* 0x0000000300147305 */ /* 0x000064000020f000 */
[----:B------:R-:W-:Y:S05]  /*abf0*/  @!P0 BRA `(.L_x_286) ;  /* 0x0000000000288947 */ /* 0x000fea0003800000 */
[----:B0-----:R-:W0:Y:S02]  /*ac00*/  LDC R3, c[0x0][0x634] ;  /* 0x00018d00ff037b82 */ /* 0x001e240000000800 */
        /* <DEDUP_REMOVED lines=9> */
.L_x_286:
[----:B------:R-:W3:Y:S01]  /*aca0*/  LDC.64 R30, c[0x0][0x640] ;  /* 0x00019000ff1e7b82 */ /* 0x000ee20000000a00 */
[-CC-:B--2---:R-:W-:Y:S01]  /*acb0*/  SHF.R.U64 R23, R8, R0.reuse, R9.reuse ;  /* 0x0000000008177219 */ /* 0x184fe20000001209 */
[----:B-1----:R-:W-:Y:S01]  /*acc0*/  IMAD.MOV R20, RZ, RZ, -R20 ;  /* 0x000000ffff147224 */ /* 0x002fe200078e0a14 */
[----:B------:R-:W-:Y:S01]  /*acd0*/  SHF.R.U32.HI R0, RZ, R0, R9 ;  /* 0x00000000ff007219 */ /* 0x000fe20000011609 */
[----:B------:R-:W-:Y:S01]  /*ace0*/  ULDC UR4, c[0x0][0x154] ;  /* 0x0000550000047ab9 */ /* 0x000fe20000000800 */
[----:B0-----:R-:W-:Y:S01]  /*acf0*/  IADD3 R3, P0, RZ, -R23, RZ ;  /* 0x80000017ff037210 */ /* 0x001fe20007f1e0ff */
[----:B------:R-:W-:Y:S02]  /*ad00*/  IMAD R26, R21, R20, R12 ;  /* 0x00000014151a7224 */ /* 0x000fe400078e020c */
[----:B------:R-:W0:Y:S01]  /*ad10*/  LDC R6, c[0x0][0x618] ;  /* 0x00018600ff067b82 */ /* 0x000e220000000800 */
[----:B------:R-:W-:Y:S02]  /*ad20*/  IMAD.MOV.U32 R7, RZ, RZ, 0x1 ;  /* 0x00000001ff077424 */ /* 0x000fe400078e00ff */
[----:B------:R-:W-:-:S04]  /*ad30*/  IMAD.X R5, RZ, RZ, ~R0, P0 ;  /* 0x000000ffff057224 */ /* 0x000fc800000e0e00 */
[-C--:B------:R-:W-:Y:S01]  /*ad40*/  IMAD R0, R5, R14.reuse, RZ ;  /* 0x0000000e05007224 */ /* 0x080fe200078e02ff */
[----:B------:R-:W1:Y:S01]  /*ad50*/  LDC R8, c[0x0][0x608] ;  /* 0x00018200ff087b82 */ /* 0x000e620000000800 */
[----:B------:R-:W-:-:S04]  /*ad60*/  IMAD.WIDE.U32 R4, R3, R14, R16 ;  /* 0x0000000e03047225 */ /* 0x000fc800078e0010 */
[----:B------:R-:W-:Y:S01]  /*ad70*/  IMAD R3, R3, R15, R0 ;  /* 0x0000000f03037224 */ /* 0x000fe200078e0200 */
[----:B------:R-:W-:Y:S02]  /*ad80*/  I2FP.F32.U32 R0, R24 ;  /* 0x0000001800007245 */ /* 0x000fe40000201000 */
[----:B------:R-:W2:Y:S01]  /*ad90*/  LDC R28, c[0x0][0x658] ;  /* 0x00019600ff1c7b82 */ /* 0x000ea20000000800 */
[----:B------:R-:W-:Y:S01]  /*ada0*/  IMAD.IADD R3, R5, 0x1, R3 ;  /* 0x0000000105037824 */ /* 0x000fe200078e0203 */
[----:B---3--:R-:W-:Y:S01]  /*adb0*/  ISETP.NE.U32.AND P0, PT, R30, RZ, PT ;  /* 0x000000ff1e00720c */ /* 0x008fe20003f05070 */
[----:B------:R-:W-:Y:S01]  /*adc0*/  FMUL R0, R0, UR4 ;  /* 0x0000000400007c20 */ /* 0x000fe20008400000 */
[----:B------:R-:W-:Y:S02]  /*add0*/  IMAD.MOV.U32 R5, RZ, RZ, -0x1 ;  /* 0xffffffffff057424 */ /* 0x000fe400078e00ff */
[----:B------:R-:W-:Y:S01]  /*ade0*/  ISETP.NE.AND.EX P0, PT, R31, RZ, PT, P0 ;  /* 0x000000ff1f00720c */ /* 0x000fe20003f05300 */
[----:B------:R3:W2:Y:S01]  /*adf0*/  F2I.U32.TRUNC.NTZ R14, R0 ;  /* 0x00000000000e7305 */ /* 0x0006a2000020f000 */
[----:B------:R-:W3:Y:S01]  /*ae00*/  LDC R15, c[0x0][0x148] ;  /* 0x00005200ff0f7b82 */ /* 0x000ee20000000800 */
[----:B0-----:R-:W-:-:S02]  /*ae10*/  SHF.R.U64 R12, R4, R6, R3 ;  /* 0x00000006040c7219 */ /* 0x001fc40000001203 */
[----:B------:R-:W-:-:S05]  /*ae20*/  SHF.R.U32.HI R3, RZ, R6, R3 ;  /* 0x00000006ff037219 */ /* 0x000fca0000011603 */
[----:B------:R-:W0:Y:S01]  /*ae30*/  LDC R20, c[0x0][0x600] ;  /* 0x00018000ff147b82 */ /* 0x000e220000000800 */
[-CC-:B-1----:R-:W-:Y:S02]  /*ae40*/  SHF.R.U64 R10, R12, R8.reuse, R3.reuse ;  /* 0x000000080c0a7219 */ /* 0x182fe40000001203 */
[----:B------:R-:W-:-:S05]  /*ae50*/  SHF.R.U32.HI R3, RZ, R8, R3 ;  /* 0x00000008ff037219 */ /* 0x000fca0000011603 */
[----:B------:R-:W1:Y:S01]  /*ae60*/  LDC R25, c[0x0][0x648] ;  /* 0x00019200ff197b82 */ /* 0x000e620000000800 */
[-C--:B--2---:R-:W-:Y:S02]  /*ae70*/  SHF.L.U32 R4, R5, R28.reuse, RZ ;  /* 0x0000001c05047219 */ /* 0x084fe400000006ff */
[-CC-:B------:R-:W-:Y:S02]  /*ae80*/  SHF.R.U64 R13, R10, R28.reuse, R3.reuse ;  /* 0x0000001c0a0d7219 */ /* 0x180fe40000001203 */
[----:B------:R-:W-:Y:S02]  /*ae90*/  SHF.R.U32.HI R5, RZ, R28, R3 ;  /* 0x0000001cff057219 */ /* 0x000fe40000011603 */
[----:B------:R-:W-:Y:S01]  /*aea0*/  LOP3.LUT R21, RZ, R4, RZ, 0x33, !PT ;  /* 0x00000004ff157212 */ /* 0x000fe200078e33ff */
[----:B------:R-:W2:Y:S01]  /*aeb0*/  LDC R27, c[0x0][0x638] ;  /* 0x00018e00ff1b7b82 */ /* 0x000ea20000000800 */
[----:B------:R-:W-:Y:S01]  /*aec0*/  SHF.L.U32 R28, R7, R28, RZ ;  /* 0x0000001c071c7219 */ /* 0x000fe200000006ff */
[----:B------:R-:W-:-:S06]  /*aed0*/  IMAD.MOV.U32 R4, RZ, RZ, R13 ;  /* 0x000000ffff047224 */ /* 0x000fcc00078e000d */
[----:B------:R-:W0:Y:S01]  /*aee0*/  LDC R29, c[0x0][0x610] ;  /* 0x00018400ff1d7b82 */ /* 0x000e220000000800 */
[----:B------:R-:W-:Y:S05]  /*aef0*/  @!P0 BRA `(.L_x_287) ;  /* 0x0000000000288947 */ /* 0x000fea0003800000 */
[----:B---3--:R-:W3:Y:S02]  /*af00*/  LDC R0, c[0x0][0x64c] ;  /* 0x00019300ff007b82 */ /* 0x008ee40000000800 */
[----:B---3--:R-:W-:-:S05]  /*af10*/  IADD3 R3, P0, R13, R0, RZ ;  /* 0x000000000d037210 */ /* 0x008fca0007f1e0ff */
        /* <DEDUP_REMOVED lines=8> */
.L_x_287:
[----:B------:R-:W-:Y:S01]  /*afa0*/  ISETP.NE.AND P0, PT, R2, 0x1, PT ;  /* 0x000000010200780c */ /* 0x000fe20003f05270 */
[----:B------:R-:W-:Y:S01]  /*afb0*/  IMAD.MOV R14, RZ, RZ, -R14 ;  /* 0x000000ffff0e7224 */ /* 0x000fe200078e0a0e */
[----:B-1-3--:R-:W-:Y:S01]  /*afc0*/  SHF.R.U64 R0, R4, R25, R5 ;  /* 0x0000001904007219 */ /* 0x00afe20000001205 */
[----:B0-----:R-:W-:Y:S01]  /*afd0*/  VIADD R5, R20, 0xffffffff ;  /* 0xffffffff14057836 */ /* 0x001fe20000000000 */
[----:B------:R-:W-:Y:S01]  /*afe0*/  LOP3.LUT R3, R10, R21, RZ, 0xc0, !PT ;  /* 0x000000150a037212 */ /* 0x000fe200078ec0ff */
[----:B------:R-:W-:Y:S02]  /*aff0*/  IMAD.MOV.U32 R6, RZ, RZ, 0x1 ;  /* 0x00000001ff067424 */ /* 0x000fe400078e00ff */
[----:B------:R-:W-:Y:S01]  /*b000*/  IMAD.MOV R4, RZ, RZ, -R0 ;  /* 0x000000ffff047224 */ /* 0x000fe200078e0a00 */
[----:B------:R-:W-:Y:S01]  /*b010*/  LOP3.LUT R5, R12, R5, RZ, 0xc0, !PT ;  /* 0x000000050c057212 */ /* 0x000fe200078ec0ff */
[----:B------:R-:W-:Y:S02]  /*b020*/  IMAD R3, R28, R0, R3 ;  /* 0x000000001c037224 */ /* 0x000fe400078e0203 */
[----:B--2---:R-:W-:-:S02]  /*b030*/  IMAD R0, R4, R27, R13 ;  /* 0x0000001b04007224 */ /* 0x004fc400078e020d */
[----:B------:R-:W-:Y:S02]  /*b040*/  @P0 IMAD R26, R15, R14, R24 ;  /* 0x0000000e0f1a0224 */ /* 0x000fe400078e0218 */
[----:B------:R-:W-:Y:S01]  /*b050*/  IMAD R4, R0, R20, R5 ;  /* 0x0000001400047224 */ /* 0x000fe200078e0205 */
[----:B------:R-:W-:Y:S01]  /*b060*/  PRMT R0, R6, 0x7610, R0 ;  /* 0x0000761006007816 */ /* 0x000fe20000000000 */
[----:B------:R-:W-:-:S05]  /*b070*/  IMAD R3, R3, R29, R26 ;  /* 0x0000001d03037224 */ /* 0x000fca00078e021a */
[----:B------:R-:W-:Y:S02]  /*b080*/  SEL R153, R4, R3, !P0 ;  /* 0x0000000304997207 */ /* 0x000fe40004000000 */
[----:B------:R-:W-:-:S07]  /*b090*/  SEL R3, R3, R4, !P0 ;  /* 0x0000000403037207 */ /* 0x000fce0004000000 */
.L_x_285:
[----:B------:R-:W-:Y:S01]  /*b0a0*/  LOP3.LUT P0, RZ, R0, 0xff, RZ, 0xc0, !PT ;  /* 0x000000ff00ff7812 */ /* 0x000fe2000780c0ff */
[----:B------:R-:W-:-:S12]  /*b0b0*/  IMAD.MOV.U32 R152, RZ, RZ, R3 ;  /* 0x000000ffff987224 */ /* 0x000fd800078e0003 */
[----:B------:R-:W-:Y:S05]  /*b0c0*/  @P0 BRA `(.L_x_288) ;  /* 0xffffff6000200947 */ /* 0x000fea000383ffff */
[----:B------:R-:W-:Y:S05]  /*b0d0*/  EXIT ;  /* 0x000000000000794d */ /* 0x000fea0003800000 */
.L_x_7:
[----:B0-----:R-:W-:Y:S01]  /*b0e0*/  ULDC.64 UR4, c[0x0][0x650] ;  /* 0x0001940000047ab9 */ /* 0x001fe20000000a00 */
        /* <DEDUP_REMOVED lines=25> */
.L_x_290:
[----:B------:R-:W0:Y:S01]  /*b280*/  LDC.64 R26, c[0x0][0x640] ;  /* 0x00019000ff1a7b82 */ /* 0x000e220000000a00 */
[-CC-:B------:R-:W-:Y:S01]  /*b290*/  SHF.R.U64 R20, R12, R8.reuse, R13.reuse ;  /* 0x000000080c147219 */ /* 0x180fe2000000120d */
[----:B------:R-:W-:Y:S01]  /*b2a0*/  IMAD.MOV.U32 R30, RZ, RZ, 0x1 ;  /* 0x00000001ff1e7424 */ /* 0x000fe200078e00ff */
[----:B------:R-:W-:Y:S02]  /*b2b0*/  SHF.R.U32.HI R6, RZ, R8, R13 ;  /* 0x00000008ff067219 */ /* 0x000fe4000001160d */
[----:B------:R-:W-:-:S03]  /*b2c0*/  IADD3 R11, P0, RZ, -R20, RZ ;  /* 0x80000014ff0b7210 */ /* 0x000fc60007f1e0ff */
[----:B------:R-:W1:Y:S02]  /*b2d0*/  LDC R10, c[0x0][0x618] ;  /* 0x00018600ff0a7b82 */ /* 0x000e640000000800 */
[----:B------:R-:W-:-:S04]  /*b2e0*/  IMAD.X R7, RZ, RZ, ~R6, P0 ;  /* 0x000000ffff077224 */ /* 0x000fc800000e0e06 */
[-C--:B------:R-:W-:Y:S02]  /*b2f0*/  IMAD R8, R7, R22.reuse, RZ ;  /* 0x0000001607087224 */ /* 0x080fe400078e02ff */
[----:B------:R-:W2:Y:S01]  /*b300*/  LDC R12, c[0x0][0x608] ;  /* 0x00018200ff0c7b82 */ /* 0x000ea20000000800 */
[----:B------:R-:W-:-:S04]  /*b310*/  IMAD.WIDE.U32 R6, R11, R22, R16 ;  /* 0x000000160b067225 */ /* 0x000fc800078e0010 */
[----:B------:R-:W-:-:S03]  /*b320*/  IMAD R11, R11, R23, R8 ;  /* 0x000000170b0b7224 */ /* 0x000fc600078e0208 */
[----:B------:R-:W3:Y:S01]  /*b330*/  LDC R25, c[0x0][0x658] ;  /* 0x00019600ff197b82 */ /* 0x000ee20000000800 */
[----:B------:R-:W-:Y:S01]  /*b340*/  IMAD.IADD R7, R7, 0x1, R11 ;  /* 0x0000000107077824 */ /* 0x000fe200078e020b */
[----:B0-----:R-:W-:-:S04]  /*b350*/  ISETP.NE.U32.AND P0, PT, R26, RZ, PT ;  /* 0x000000ff1a00720c */ /* 0x001fc80003f05070 */
[----:B------:R-:W-:Y:S02]  /*b360*/  ISETP.NE.AND.EX P0, PT, R27, RZ, PT, P0 ;  /* 0x000000ff1b00720c */ /* 0x000fe40003f05300 */
[----:B------:R-:W0:Y:S01]  /*b370*/  LDC R23, c[0x0][0x600] ;  /* 0x00018000ff177b82 */ /* 0x000e220000000800 */
[-CC-:B-1----:R-:W-:Y:S02]  /*b380*/  SHF.R.U64 R8, R6, R10.reuse, R7.reuse ;  /* 0x0000000a06087219 */ /* 0x182fe40000001207 */
[----:B------:R-:W-:Y:S01]  /*b390*/  SHF.R.U32.HI R7, RZ, R10, R7 ;  /* 0x0000000aff077219 */ /* 0x000fe20000011607 */
[----:B------:R-:W-:-:S04]  /*b3a0*/  IMAD.MOV.U32 R10, RZ, RZ, -0x1 ;  /* 0xffffffffff0a7424 */ /* 0x000fc800078e00ff */
        /* <DEDUP_REMOVED lines=21> */
.L_x_291:
[----:B------:R-:W-:Y:S01]  /*b500*/  ISETP.NE.AND P0, PT, R2, 0x1, PT ;  /* 0x000000010200780c */ /* 0x000fe20003f05270 */
[----:B0-----:R-:W-:Y:S01]  /*b510*/  VIADD R11, R23, 0xffffffff ;  /* 0xffffffff170b7836 */ /* 0x001fe20000000000 */
[----:B-1----:R-:W-:Y:S02]  /*b520*/  SHF.R.U64 R6, R6, R24, R7 ;  /* 0x0000001806067219 */ /* 0x002fe40000001207 */
[----:B------:R-:W-:Y:S02]  /*b530*/  SHF.L.U32 R30, R30, R25, RZ ;  /* 0x000000191e1e7219 */ /* 0x000fe400000006ff */
[----:B------:R-:W-:Y:S01]  /*b540*/  LOP3.LUT R5, R21, R32, RZ, 0xc0, !PT ;  /* 0x0000002015057212 */ /* 0x000fe200078ec0ff */
[----:B------:R-:W-:-:S04]  /*b550*/  IMAD.MOV R7, RZ, RZ, -R6 ;  /* 0x000000ffff077224 */ /* 0x000fc800078e0a06 */
[----:B------:R-:W-:Y:S01]  /*b560*/  IMAD R6, R30, R6, R5 ;  /* 0x000000061e067224 */ /* 0x000fe200078e0205 */
[----:B------:R-:W-:Y:S01]  /*b570*/  LOP3.LUT R5, R8, R11, RZ, 0xc0, !PT ;  /* 0x0000000b08057212 */ /* 0x000fe200078ec0ff */
[----:B------:R-:W-:Y:S02]  /*b580*/  @P0 IMAD R3, R9, R14, R4 ;  /* 0x0000000e09030224 */ /* 0x000fe400078e0204 */
[----:B--2---:R-:W-:Y:S02]  /*b590*/  IMAD R4, R7, R28, R22 ;  /* 0x0000001c07047224 */ /* 0x004fe400078e0216 */
[----:B---3--:R-:W-:Y:S02]  /*b5a0*/  IMAD R3, R6, R29, R3 ;  /* 0x0000001d06037224 */ /* 0x008fe400078e0203 */
[----:B------:R-:W-:Y:S02]  /*b5b0*/  IMAD R4, R4, R23, R5 ;  /* 0x0000001704047224 */ /* 0x000fe400078e0205 */
[----:B------:R-:W-:-:S02]  /*b5c0*/  IMAD.MOV.U32 R8, RZ, RZ, 0x1 ;  /* 0x00000001ff087424 */ /* 0x000fc400078e00ff */
[----:B------:R-:W-:Y:S01]  /*b5d0*/  IMAD.MOV.U32 R6, RZ, RZ, R20 ;  /* 0x000000ffff067224 */ /* 0x000fe200078e0014 */
[----:B------:R-:W-:Y:S02]  /*b5e0*/  SEL R7, R4, R3, !P0 ;  /* 0x0000000304077207 */ /* 0x000fe40004000000 */
[----:B------:R-:W-:-:S07]  /*b5f0*/  SEL R13, R3, R4, !P0 ;  /* 0x00000004030d7207 */ /* 0x000fce0004000000 */
.L_x_289:
[----:B------:R-:W-:-:S08]  /*b600*/  NOP ;  /* 0x0000000000007918 */ /* 0x000fd00000000000 */
[----:B------:R-:W0:-:S00]  /*b610*/  USETMAXREG.DEALLOC.CTAPOOL 0x28 ;  /* 0x00000028000079c8 */ /* 0x000e0000080e0500 */
[----:B0-----:R-:W-:-:S13]  /*b620*/  ISETP.NE.AND P0, PT, R0, RZ, PT ;  /* 0x000000ff0000720c */ /* 0x001fda0003f05270 */
[----:B------:R-:W-:Y:S05]  /*b630*/  @P0 EXIT ;  /* 0x000000000000094d */ /* 0x000fea0003800000 */
[----:B------:R-:W-:Y:S01]  /*b640*/  LOP3.LUT P0, RZ, R8, 0xff, RZ, 0xc0, !PT ;  /* 0x000000ff08ff7812 */ /* 0x000fe2000780c0ff */
[----:B------:R-:W-:Y:S02]  /*b650*/  IMAD.MOV.U32 R0, RZ, RZ, 0x1 ;  /* 0x00000001ff007424 */ /* 0x000fe400078e00ff */
[----:B------:R-:W-:-:S10]  /*b660*/  IMAD.MOV.U32 R3, RZ, RZ, RZ ;  /* 0x000000ffff037224 */ /* 0x000fd400078e00ff */
[----:B------:R-:W-:Y:S05]  /*b670*/  @!P0 BRA `(.L_x_292) ;  /* 0x0000000c00748947 */ /* 0x000fea0003800000 */
[----:B------:R-:W0:Y:S01]  /*b680*/  LDC R0, c[0x0][0x28c] ;  /* 0x0000a300ff007b82 */ /* 0x000e220000000800 */
[----:B------:R-:W-:Y:S01]  /*b690*/  ULDC UR5, c[0x0][0x658] ;  /* 0x0001960000057ab9 */ /* 0x000fe20000000800 */
[----:B------:R-:W-:Y:S01]  /*b6a0*/  UMOV UR7, 0xffffffff ;  /* 0xffffffff00077882 */ /* 0x000fe20000000000 */
[----:B------:R-:W-:Y:S01]  /*b6b0*/  ULDC UR6, c[0x0][0xc] ;  /* 0x0000030000067ab9 */ /* 0x000fe20000000800 */
[----:B------:R-:W-:Y:S01]  /*b6c0*/  USHF.L.U32 UR9, UR7, UR5, URZ ;  /* 0x0000000507097299 */ /* 0x000fe2000800063f */
[----:B------:R-:W-:Y:S01]  /*b6d0*/  BSSY B0, `(.L_x_292) ;  /* 0x00000d7000007945 */ /* 0x000fe20003800000 */
[----:B------:R-:W-:Y:S01]  /*b6e0*/  UMOV UR8, 0x1 ;  /* 0x0000000100087882 */ /* 0x000fe20000000000 */
[----:B------:R-:W-:Y:S01]  /*b6f0*/  ULDC UR7, c[0x0][0x10] ;  /* 0x0000040000077ab9 */ /* 0x000fe20000000800 */
[----:B------:R-:W1:Y:S01]  /*b700*/  S2UR UR10, SR_CgaCtaId ;  /* 0x00000000000a79c3 */ /* 0x000e620000008800 */
[----:B------:R-:W-:Y:S01]  /*b710*/  UIMAD.WIDE.U32 UR6, UR6, UR7, URZ ;  /* 0x00000007060672a5 */ /* 0x000fe2000f8e003f */
[----:B------:R-:W-:Y:S01]  /*b720*/  IMAD.MOV.U32 R9, RZ, RZ, 0x1 ;  /* 0x00000001ff097424 */ /* 0x000fe200078e00ff */
[----:B------:R-:W-:Y:S01]  /*b730*/  USHF.L.U32 UR5, UR8, UR5, URZ ;  /* 0x0000000508057299 */ /* 0x000fe2000800063f */
[----:B------:R-:W-:Y:S01]  /*b740*/  LOP3.LUT R12, R19, 0x2, RZ, 0xfc, !PT ;  /* 0x00000002130c7812 */ /* 0x000fe200078efcff */
[----:B------:R-:W-:Y:S01]  /*b750*/  ULDC UR4, c[0x0][0x600] ;  /* 0x0001800000047ab9 */ /* 0x000fe20000000800 */
[----:B------:R-:W-:Y:S01]  /*b760*/  ULDC UR8, c[0x0][0x14] ;  /* 0x0000050000087ab9 */ /* 0x000fe20000000800 */
[----:B------:R-:W-:-:S02]  /*b770*/  UIADD3 UR4, UR4, -0x1, URZ ;  /* 0xffffffff04047890 */ /* 0x000fc4000fffe03f */
[----:B------:R-:W-:Y:S02]  /*b780*/  UIMAD.WIDE.U32 UR30, UR6, UR8, URZ ;  /* 0x00000008061e72a5 */ /* 0x000fe4000f8e003f */
[----:B------:R-:W-:Y:S02]  /*b790*/  UIMAD UR7, UR7, UR8, URZ ;  /* 0x00000008070772a4 */ /* 0x000fe4000f8e023f */
[----:B------:R-:W-:Y:S02]  /*b7a0*/  ULOP3.LUT UR6, URZ, UR9, URZ, 0x33, !UPT ;  /* 0x000000093f067292 */ /* 0x000fe4000f8e333f */
[----:B------:R-:W-:Y:S01]  /*b7b0*/  UIADD3 UR7, UR31, UR7, URZ ;  /* 0x000000071f077290 */ /* 0x000fe2000fffe03f */
[----:B0-----:R-:W-:Y:S01]  /*b7c0*/  VIADD R0, R0, 0x3f ;  /* 0x0000003f00007836 */ /* 0x001fe20000000000 */
[----:B------:R-:W-:-:S04]  /*b7d0*/  ULDC.64 UR38, c[0x0][0x198] ;  /* 0x0000660000267ab9 */ /* 0x000fc80000000a00 */
[----:B------:R-:W-:Y:S01]  /*b7e0*/  SHF.R.S32.HI R3, RZ, 0x1f, R0 ;  /* 0x0000001fff037819 */ /* 0x000fe20000011400 */
[----:B-1----:R-:W-:-:S03]  /*b7f0*/  IMAD.U32 R10, RZ, RZ, UR10 ;  /* 0x0000000aff0a7e24 */ /* 0x002fc6000f8e00ff */
[----:B------:R-:W-:Y:S01]  /*b800*/  LEA.HI R3, R3, R0, RZ, 0x6 ;  /* 0x0000000003037211 */ /* 0x000fe200078f30ff */
[----:B------:R-:W-:-:S03]  /*b810*/  IMAD.MOV.U32 R0, RZ, RZ, 0x1 ;  /* 0x00000001ff007424 */ /* 0x000fc600078e00ff */
[----:B------:R-:W-:Y:S01]  /*b820*/  SHF.R.S32.HI R8, RZ, 0x6, R3 ;  /* 0x00000006ff087819 */ /* 0x000fe20000011403 */
[----:B------:R-:W-:-:S04]  /*b830*/  IMAD.MOV.U32 R3, RZ, RZ, RZ ;  /* 0x000000ffff037224 */ /* 0x000fc800078e00ff */
[----:B------:R-:W-:-:S07]  /*b840*/  VIADD R11, R8, 0x1 ;  /* 0x00000001080b7836 */ /* 0x000fce0000000000 */
.L_x_303:
[----:B------:R-:W-:-:S03]  /*b850*/  UMOV UR8, 0xffffffff ;  /* 0xffffffff00087882 */ /* 0x000fc60000000000 */
[----:B------:R-:W-:Y:S05]  /*b860*/  BRA.DIV UR8, `(.L_x_293) ;  /* 0x0000000e08987947 */ /* 0x000fea000b800000 */
[----:B------:R-:W-:-:S13]  /*b870*/  ELECT P6, URZ, PT ;  /* 0x00000000003f782f */ /* 0x000fda00038c0000 */
.L_x_312:
[----:B------:R-:W0:Y:S01]  /*b880*/  LDC R4, c[0x0][0x28c] ;  /* 0x0000a300ff047b82 */ /* 0x000e220000000800 */
[----:B------:R-:W-:Y:S01]  /*b890*/  BSSY B1, `(.L_x_294) ;  /* 0x0000047000017945 */ /* 0x000fe20003800000 */
[----:B0-----:R-:W-:-:S13]  /*b8a0*/  ISETP.LT.OR P6, PT, R4, 0x1, !P6 ;  /* 0x000000010400780c */ /* 0x001fda00077c1670 */
[----:B------:R-:W-:Y:S05]  /*b8b0*/  @P6 BRA `(.L_x_295) ;  /* 0x0000000400106947 */ /* 0x000fea0003800000 */
[----:B------:R-:W-:Y:S02]  /*b8c0*/  IMAD R13, R13, 0x2, R10 ;  /* 0x000000020d0d7824 */ /* 0x000fe400078e020a */
[----:B------:R-:W-:Y:S02]  /*b8d0*/  IMAD.SHL.U32 R15, R7, 0x80, RZ ;  /* 0x00000080070f7824 */ /* 0x000fe400078e00ff */
[----:B------:R-:W-:Y:S02]  /*b8e0*/  IMAD.MOV.U32 R21, RZ, RZ, RZ ;  /* 0x000000ffff157224 */ /* 0x000fe400078e00ff */
[----:B------:R-:W-:Y:S02]  /*b8f0*/  IMAD.MOV.U32 R4, RZ, RZ, R11 ;  /* 0x000000ffff047224 */ /* 0x000fe400078e000b */
[----:B------:R-:W-:Y:S02]  /*b900*/  IMAD.MOV.U32 R5, RZ, RZ, R0 ;  /* 0x000000ffff057224 */ /* 0x000fe400078e0000 */
[----:B------:R-:W-:-:S02]  /*b910*/  IMAD.MOV.U32 R7, RZ, RZ, R3 ;  /* 0x000000ffff077224 */ /* 0x000fc400078e0003 */
[----:B------:R-:W-:-:S07]  /*b920*/  IMAD.SHL.U32 R20, R13, 0x80, RZ ;  /* 0x000000800d147824 */ /* 0x000fce00078e00ff */
.L_x_298:
[----:B------:R-:W0:Y:S01]  /*b930*/  S2UR UR8, SR_CgaCtaId ;  /* 0x00000000000879c3 */ /* 0x000e220000008800 */
[----:B------:R-:W-:Y:S02]  /*b940*/  MOV R13, 0x400 ;  /* 0x00000400000d7802 */ /* 0x000fe40000000f00 */
[----:B------:R-:W-:-:S13]  /*b950*/  LOP3.LUT P1, RZ, R18, 0x7f, RZ, 0xc0, !PT ;  /* 0x0000007f12ff7812 */ /* 0x000fda000782c0ff */
[----:B------:R-:W1:Y:S01]  /*b960*/  @!P1 LDC R14, c[0x0][0x500] ;  /* 0x00014000ff0e9b82 */ /* 0x000e620000000800 */
[----:B0-----:R-:W-:-:S05]  /*b970*/  IMAD.U32 R10, RZ, RZ, UR8 ;  /* 0x00000008ff0a7e24 */ /* 0x001fca000f8e00ff */
[----:B------:R-:W-:Y:S02]  /*b980*/  LEA R24, R10, R13, 0x18 ;  /* 0x0000000d0a187211 */ /* 0x000fe400078ec0ff */
[----:B------:R-:W-:-:S03]  /*b990*/  SHF.L.U32 R13, R5, 0x1f, RZ ;  /* 0x0000001f050d7819 */ /* 0x000fc600000006ff */
[----:B------:R-:W-:-:S04]  /*b9a0*/  IMAD R22, R7, 0x8, R24 ;  /* 0x0000000807167824 */ /* 0x000fc800078e0218 */
[----:B------:R-:W0:Y:S02]  /*b9b0*/  SYNCS.PHASECHK.TRANS64.TRYWAIT P0, [R22+URZ+0x10], R13 ;  /* 0x0000100d160075a7 */ /* 0x000e24000800017f */
[----:B01----:R-:W-:Y:S05]  /*b9c0*/  @!P0 BRA `(.L_x_296) ;  /* 0x0000000c00608947 */ /* 0x003fea0003800000 */
.L_x_313:
[----:B0-----:R-:W-:Y:S01]  /*b9d0*/  PRMT R13, R12, 0x9910, RZ ;  /* 0x000099100c0d7816 */ /* 0x001fe200000000ff */
[----:B------:R0:W-:Y:S03]  /*b9e0*/  @!P1 SYNCS.ARRIVE.TRANS64 RZ, [R22+URZ], R14 ;  /* 0x0000000e16ff99a7 */ /* 0x0001e6000800003f */
[----:B------:R-:W-:-:S13]  /*b9f0*/  ISETP.NE.AND P0, PT, R13, 0x2, PT ;  /* 0x000000020d00780c */ /* 0x000fda0003f05270 */
[----:B0-----:R-:W-:Y:S05]  /*ba00*/  @P0 BRA `(.L_x_297) ;  /* 0x0000000000040947 */ /* 0x001fea0003800000 */
[----:B------:R-:W-:Y:S01]  /*ba10*/  BPT.TRAP 0x1 ;  /* 0x000000040000795c */ /* 0x000fe20000300000 */
.L_x_297:
[----:B------:R-:W-:Y:S01]  /*ba20*/  IMAD R13, R7, 0x4, R10 ;  /* 0x00000004070d7824 */ /* 0x000fe200078e020a */
[----:B------:R-:W-:Y:S01]  /*ba30*/  R2UR UR34, R21 ;  /* 0x00000000152272ca */ /* 0x000fe200000e0000 */
[----:B------:R-:W-:Y:S01]  /*ba40*/  VIADD R4, R4, 0xffffffff ;  /* 0xffffffff04047836 */ /* 0x000fe20000000000 */
[----:B------:R-:W-:Y:S01]  /*ba50*/  R2UR UR33, R22 ;  /* 0x00000000162172ca */ /* 0x000fe200000e0000 */
[----:B------:R-:W-:Y:S01]  /*ba60*/  IMAD.SHL.U32 R13, R13, 0x1000, RZ ;  /* 0x000010000d0d7824 */ /* 0x000fe200078e00ff */
[----:B------:R-:W-:Y:S01]  /*ba70*/  R2UR UR36, R6 ;  /* 0x00000000062472ca */ /* 0x000fe200000e0000 */
[----:B------:R-:W-:Y:S01]  /*ba80*/  UIADD3 UR14, UP0, UR38, 0xf0, URZ ;  /* 0x000000f0260e7890 */ /* 0x000fe2000ff1e03f */
[----:B------:R-:W-:Y:S01]  /*ba90*/  R2UR UR35, R20 ;  /* 0x00000000142372ca */ /* 0x000fe200000e0000 */
[--C-:B------:R-:W-:Y:S01]  /*baa0*/  IMAD R13, R13, 0x4, R24.reuse ;  /* 0x000000040d0d7824 */ /* 0x100fe200078e0218 */
[----:B------:R-:W-:Y:S01]  /*bab0*/  R2UR UR19, R15 ;  /* 0x000000000f1372ca */ /* 0x000fe200000e0000 */
[----:B------:R-:W-:Y:S01]  /*bac0*/  IMAD R24, R7, 0x8000, R24 ;  /* 0x0000800007187824 */ /* 0x000fe200078e0218 */
[----:B------:R-:W-:Y:S01]  /*bad0*/  UIADD3 UR40, UP1, UR38, 0x1f0, URZ ;  /* 0x000001f026287890 */ /* 0x000fe2000ff3e03f */
[----:B------:R-:W-:Y:S01]  /*bae0*/  ISETP.GT.AND P1, PT, R4, 0x1, PT ;  /* 0x000000010400780c */ /* 0x000fe20003f24270 */
[----:B------:R-:W-:Y:S01]  /*baf0*/  UIADD3.X UR15, URZ, UR39, URZ, UP0, !UPT ;  /* 0x000000273f0f7290 */ /* 0x000fe200087fe43f */
[----:B------:R-:W-:Y:S01]  /*bb00*/  R2UR UR24, R13 ;  /* 0x000000000d1872ca */ /* 0x000fe200000e0000 */
[----:B------:R-:W-:Y:S01]  /*bb10*/  UIADD3 UR26, UR34, 0x20, URZ ;  /* 0x00000020221a7890 */ /* 0x000fe2000fffe03f */
[----:B------:R-:W-:Y:S01]  /*bb20*/  R2UR UR8, R24 ;  /* 0x00000000180872ca */ /* 0x000fe200000e0000 */
[----:B------:R-:W-:Y:S01]  /*bb30*/  UIADD3.X UR41, URZ, UR39, URZ, UP1, !UPT ;  /* 0x000000273f297290 */ /* 0x000fe20008ffe43f */
[----:B------:R-:W-:Y:S01]  /*bb40*/  VIADD R7, R7, 0x1 ;  /* 0x0000000107077836 */ /* 0x000fe20000000000 */
[----:B------:R-:W-:Y:S01]  /*bb50*/  UMOV UR13, 0x30000 ;  /* 0x00030000000d7882 */ /* 0x000fe20000000000 */
[----:B------:R-:W-:Y:S01]  /*bb60*/  UMOV UR22, 0x0 ;  /* 0x0000000000167882 */ /* 0x000fe20000000000 */
[----:B------:R-:W-:Y:S01]  /*bb70*/  UMOV UR23, 0x10000000 ;  /* 0x1000000000177882 */ /* 0x000fe20000000000 */
[----:B------:R-:W-:Y:S01]  /*bb80*/  UMOV UR25, UR33 ;  /* 0x0000002100197c82 */ /* 0x000fe20008000000 */
[----:B------:R-:W-:Y:S01]  /*bb90*/  ISETP.NE.AND P0, PT, R7, 0x2, PT ;  /* 0x000000020700780c */ /* 0x000fe20003f05270 */
[----:B------:R-:W-:Y:S01]  /*bba0*/  UMOV UR28, UR36 ;  /* 0x00000024001c7c82 */ /* 0x000fe20008000000 */
[----:B------:R-:W-:Y:S01]  /*bbb0*/  UMOV UR27, UR35 ;  /* 0x00000023001b7c82 */ /* 0x000fe20008000000 */
[----:B------:R-:W-:Y:S01]  /*bbc0*/  UMOV UR17, UR33 ;  /* 0x0000002100117c82 */ /* 0x000fe20008000000 */
[----:B------:R-:W-:Y:S01]  /*bbd0*/  UIADD3 UR32, UR24, 0x100, URZ ;  /* 0x0000010018207890 */ /* 0x000fe2000fffe03f */
[----:B------:R-:W-:Y:S01]  /*bbe0*/  SEL R14, RZ, 0x1, P0 ;  /* 0x00000001ff0e7807 */ /* 0x000fe20000000000 */
[----:B------:R-:W-:Y:S01]  /*bbf0*/  UIADD3 UR24, UR24, 0x8100, URZ ;  /* 0x0000810018187890 */ /* 0x000fe2000fffe03f */
[----:B------:R-:W-:Y:S01]  /*bc00*/  VIADD R21, R21, 0x40 ;  /* 0x0000004015157836 */ /* 0x000fe20000000000 */
[----:B------:R-:W-:Y:S01]  /*bc10*/  UIADD3 UR16, UR8, 0x20100, URZ ;  /* 0x0002010008107890 */ /* 0x000fe2000fffe03f */
[----:B------:R-:W-:Y:S01]  /*bc20*/  LOP3.LUT R5, R5, R14, RZ, 0x3c, !PT ;  /* 0x0000000e05057212 */ /* 0x000fe200078e3cff */
[----:B------:R-:W-:Y:S01]  /*bc30*/  UIADD3 UR8, UR8, 0x24100, URZ ;  /* 0x0002410008087890 */ /* 0x000fe2000fffe03f */
[----:B------:R-:W-:Y:S01]  /*bc40*/  SEL R7, R7, RZ, P0 ;  /* 0x000000ff07077207 */ /* 0x000fe20000000000 */
[----:B------:R-:W-:Y:S01]  /*bc50*/  UMOV UR18, UR34 ;  /* 0x0000002200127c82 */ /* 0x000fe20008000000 */
[----:B------:R-:W-:Y:S01]  /*bc60*/  UMOV UR20, UR36 ;  /* 0x0000002400147c82 */ /* 0x000fe20008000000 */
[----:B------:R0:W-:Y:S01]  /*bc70*/  UTMALDG.3D.MULTICAST [UR32], [UR14], UR13, desc[UR22] ;  /* 0x000016200e0073b4 */ /* 0x0001e2000801180d */
[----:B------:R-:W-:Y:S01]  /*bc80*/  UMOV UR9, UR33 ;  /* 0x0000002100097c82 */ /* 0x000fe20008000000 */
[----:B------:R-:W-:Y:S01]  /*bc90*/  UMOV UR11, UR19 ;  /* 0x00000013000b7c82 */ /* 0x000fe20008000000 */
[----:B------:R-:W-:Y:S01]  /*bca0*/  UMOV UR12, UR36 ;  /* 0x00000024000c7c82 */ /* 0x000fe20008000000 */
[----:B------:R-:W-:Y:S01]  /*bcb0*/  UMOV UR10, UR26 ;  /* 0x0000001a000a7c82 */ /* 0x000fe20008000000 */
[----:B------:R0:W-:Y:S01]  /*bcc0*/  UTMALDG.3D.MULTICAST [UR24], [UR14], UR13, desc[UR22] ;  /* 0x000016180e0073b4 */ /* 0x0001e2000801180d */
[----:B------:R0:W-:Y:S01]  /*bcd0*/  UTMALDG.3D [UR16], [UR40], desc[UR22] ;  /* 0x00001610280075b4 */ /* 0x0001e20008011000 */
[----:B------:R0:W-:Y:S02]  /*bce0*/  UTMALDG.3D [UR8], [UR40], desc[UR22] ;  /* 0x00001608280075b4 */ /* 0x0001e40008011000 */
[----:B0-----:R-:W-:Y:S05]  /*bcf0*/  @P1 BRA `(.L_x_298) ;  /* 0xfffffffc000c1947 */ /* 0x001fea000383ffff */
.L_x_295:
[----:B------:R-:W-:Y:S05]  /*bd00*/  BSYNC B1 ;  /* 0x0000000000017941 */ /* 0x000fea0003800000 */
.L_x_294:
[----:B------:R-:W-:Y:S01]  /*bd10*/  LOP3.LUT P1, RZ, R9, 0xff, RZ, 0xc0, !PT ;  /* 0x000000ff09ff7812 */ /* 0x000fe2000782c0ff */
[----:B------:R-:W-:Y:S01]  /*bd20*/  IMAD.IADD R3, R8, 0x1, R3 ;  /* 0x0000000108037824 */ /* 0x000fe200078e0203 */
[----:B------:R-:W-:Y:S01]  /*bd30*/  IADD3 R16, P2, R16, UR30, RZ ;  /* 0x0000001e10107c10 */ /* 0x000fe2000ff5e0ff */
[----:B------:R-:W-:Y:S01]  /*bd40*/  ULDC.64 UR8, c[0x0][0x650] ;  /* 0x0001940000087ab9 */ /* 0x000fe20000000a00 */
[----:B------:R-:W-:Y:S01]  /*bd50*/  BSSY B1, `(.L_x_299) ;  /* 0x000006c000017945 */ /* 0x000fe20003800000 */
[----:B------:R-:W-:Y:S01]  /*bd60*/  IMAD.MOV.U32 R13, RZ, RZ, -0x1 ;  /* 0xffffffffff0d7424 */ /* 0x000fe200078e00ff */
[----:B------:R-:W-:Y:S01]  /*bd70*/  ISETP.GT.U32.AND P0, PT, R3, 0x1, PT ;  /* 0x000000010300780c */ /* 0x000fe20003f04070 */
[----:B------:R-:W-:Y:S01]  /*bd80*/  IMAD.MOV.U32 R7, RZ, RZ, -0x1 ;  /* 0xffffffffff077424 */ /* 0x000fe200078e00ff */
[----:B------:R-:W-:Y:S01]  /*bd90*/  SHF.R.U32.HI R4, RZ, 0x1, R3 ;  /* 0x00000001ff047819 */ /* 0x000fe20000011603 */
[----:B------:R-:W-:Y:S01]  /*bda0*/  IMAD.MOV.U32 R6, RZ, RZ, -0x1 ;  /* 0xffffffffff067424 */ /* 0x000fe200078e00ff */
[----:B------:R-:W-:-:S02]  /*bdb0*/  ISETP.LT.U32.AND P0, PT, R8, 0x2, P0 ;  /* 0x000000020800780c */ /* 0x000fc40000701070 */
[----:B------:R-:W-:Y:S01]  /*bdc0*/  IADD3.X R17, R17, UR7, RZ, P2, !PT ;  /* 0x0000000711117c10 */ /* 0x000fe200097fe4ff */
[----:B------:R-:W0:Y:S01]  /*bdd0*/  @P1 S2R R10, SR_CgaCtaId ;  /* 0x00000000000a1919 */ /* 0x000e220000008800 */
[----:B------:R-:W-:Y:S02]  /*bde0*/  @P1 MOV R5, 0x400 ;  /* 0x0000040000051802 */ /* 0x000fe40000000f00 */
[----:B------:R-:W-:Y:S02]  /*bdf0*/  ISETP.GE.U32.AND P2, PT, R16, UR8, PT ;  /* 0x0000000810007c0c */ /* 0x000fe4000bf46070 */
[----:B------:R-:W-:Y:S02]  /*be00*/  LOP3.LUT R4, R4, 0x1, RZ, 0xc0, !PT ;  /* 0x0000000104047812 */ /* 0x000fe400078ec0ff */
[----:B------:R-:W-:Y:S02]  /*be10*/  LOP3.LUT R3, R3, 0x1, RZ, 0xc0, !PT ;  /* 0x0000000103037812 */ /* 0x000fe400078ec0ff */
[----:B------:R-:W-:-:S02]  /*be20*/  PRMT R9, RZ, 0x7610, R9 ;  /* 0x00007610ff097816 */ /* 0x000fc40000000009 */
[----:B0-----:R-:W-:-:S04]  /*be30*/  @P1 LEA R5, R10, R5, 0x18 ;  /* 0x000000050a051211 */ /* 0x001fc800078ec0ff */
[----:B------:R0:W-:Y:S01]  /*be40*/  @P1 SYNCS.ARRIVE.TRANS64.A1T0 RZ, [R5+URZ+0x38], RZ ;  /* 0x000038ff05ff19a7 */ /* 0x0001e2000810003f */
[----:B------:R-:W-:-:S04]  /*be50*/  ISETP.NE.U32.AND P1, PT, R4, 0x1, PT ;  /* 0x000000010400780c */ /* 0x000fc80003f25070 */
[----:B------:R-:W-:Y:S02]  /*be60*/  ISETP.GT.U32.AND P1, PT, R8, 0x1, !P1 ;  /* 0x000000010800780c */ /* 0x000fe40004f24070 */
[----:B0-----:R-:W-:Y:S02]  /*be70*/  SEL R5, RZ, 0x1, !P0 ;  /* 0x00000001ff057807 */ /* 0x001fe40004000000 */
[----:B------:R-:W-:Y:S02]  /*be80*/  ISETP.GE.U32.AND.EX P0, PT, R17, UR9, PT, P2 ;  /* 0x0000000911007c0c */ /* 0x000fe4000bf06120 */
[----:B------:R-:W-:-:S04]  /*be90*/  SEL R4, RZ, 0x1, !P1 ;  /* 0x00000001ff047807 */ /* 0x000fc80004800000 */
[----:B------:R-:W-:Y:S02]  /*bea0*/  LOP3.LUT R0, R4, R0, R5, 0x96, !PT ;  /* 0x0000000004007212 */ /* 0x000fe400078e9605 */
[----:B------:R-:W-:-:S05]  /*beb0*/  PRMT R4, RZ, 0x7610, R4 ;  /* 0x00007610ff047816 */ /* 0x000fca0000000004 */
[----:B------:R-:W-:Y:S05]  /*bec0*/  @P0 BRA `(.L_x_300) ;  /* 0x0000000400500947 */ /* 0x000fea0003800000 */
[----:B------:R-:W0:Y:S01]  /*bed0*/  S2R R15, SR_CTAID.X ;  /* 0x00000000000f7919 */ /* 0x000e220000002500 */
[----:B------:R-:W-:Y:S01]  /*bee0*/  ULDC.64 UR8, c[0x0][0x628] ;  /* 0x00018a0000087ab9 */ /* 0x000fe20000000a00 */
[----:B------:R-:W1:Y:S01]  /*bef0*/  LDC R20, c[0x0][0x144] ;  /* 0x00005100ff147b82 */ /* 0x000e620000000800 */
[----:B------:R-:W-:Y:S01]  /*bf00*/  ISETP.NE.U32.AND P0, PT, RZ, UR8, PT ;  /* 0x00000008ff007c0c */ /* 0x000fe2000bf05070 */
[----:B------:R-:W2:Y:S01]  /*bf10*/  S2R R13, SR_CTAID.Y ;  /* 0x00000000000d7919 */ /* 0x000ea20000002600 */
[----:B------:R-:W-:Y:S01]  /*bf20*/  ULDC UR11, c[0x0][0x630] ;  /* 0x00018c00000b7ab9 */ /* 0x000fe20000000800 */
[----:B------:R-:W-:Y:S01]  /*bf30*/  ULDC UR12, c[0x0][0x150] ;  /* 0x00005400000c7ab9 */ /* 0x000fe20000000800 */
[----:B------:R-:W-:Y:S01]  /*bf40*/  ISETP.NE.AND.EX P0, PT, RZ, UR9, PT, P0 ;  /* 0x00000009ff007c0c */ /* 0x000fe2000bf05300 */
[----:B------:R-:W-:Y:S02]  /*bf50*/  IMAD.MOV.U32 R4, RZ, RZ, R16 ;  /* 0x000000ffff047224 */ /* 0x000fe400078e0010 */
[----:B------:R-:W-:Y:S01]  /*bf60*/  IMAD.MOV.U32 R5, RZ, RZ, R17 ;  /* 0x000000ffff057224 */ /* 0x000fe200078e0011 */
[----:B0-----:R-:W-:-:S09]  /*bf70*/  I2FP.F32.U32 R22, R15 ;  /* 0x0000000f00167245 */ /* 0x001fd20000201000 */
[----:B------:R-:W-:Y:S05]  /*bf80*/  @!P0 BRA `(.L_x_301) ;  /* 0x0000000000288947 */ /* 0x000fea0003800000 */
[----:B------:R-:W-:Y:S02]  /*bf90*/  ULDC UR10, c[0x0][0x634] ;  /* 0x00018d00000a7ab9 */ /* 0x000fe40000000800 */
[----:B------:R-:W-:-:S05]  /*bfa0*/  IADD3 R5, P0, R16, UR10, RZ ;  /* 0x0000000a10057c10 */ /* 0x000fca000ff1e0ff */
[----:B------:R-:W-:-:S04]  /*bfb0*/  IMAD.X R21, RZ, RZ, R17, P0 ;  /* 0x000000ffff157224 */ /* 0x000fc800000e0611 */
[----:B------:R-:W-:-:S04]  /*bfc0*/  IMAD.WIDE.U32 R6, R21, UR8, RZ ;  /* 0x0000000815067c25 */ /* 0x000fc8000f8e00ff */
[----:B------:R-:W-:-:S04]  /*bfd0*/  IMAD.WIDE.U32 R6, P0, R5, UR9, R6 ;  /* 0x0000000905067c25 */ /* 0x000fc8000f800006 */
[----:B------:R-:W-:-:S04]  /*bfe0*/  IMAD.WIDE.U32 R4, R5, UR8, RZ ;  /* 0x0000000805047c25 */ /* 0x000fc8000f8e00ff */
[----:B------:R-:W-:Y:S01]  /*bff0*/  IMAD.MOV.U32 R4, RZ, RZ, R7 ;  /* 0x000000ffff047224 */ /* 0x000fe200078e0007 */
[----:B------:R-:W-:Y:S01]  /*c000*/  IADD3 RZ, P1, R5, R6, RZ ;  /* 0x0000000605ff7210 */ /* 0x000fe20007f3e0ff */
[----:B------:R-:W-:-:S04]  /*c010*/  IMAD.X R5, RZ, RZ, RZ, P0 ;  /* 0x000000ffff057224 */ /* 0x000fc800000e06ff */
[----:B------:R-:W-:-:S08]  /*c020*/  IMAD.WIDE.U32.X R4, R21, UR9, R4, P1 ;  /* 0x0000000915047c25 */ /* 0x000fd000088e0404 */
.L_x_301:
[----:B------:R-:W-:Y:S01]  /*c030*/  FMUL R22, R22, UR12 ;  /* 0x0000000c16167c20 */ /* 0x000fe20008400000 */
[--C-:B------:R-:W-:Y:S01]  /*c040*/  SHF.R.U64 R14, R4, UR11, R5.reuse ;  /* 0x0000000b040e7c19 */ /* 0x100fe20008001205 */
[----:B------:R-:W-:Y:S01]  /*c050*/  ULDC.64 UR8, c[0x0][0x620] ;  /* 0x0001880000087ab9 */ /* 0x000fe20000000a00 */
[----:B------:R-:W-:Y:S01]  /*c060*/  SHF.R.U32.HI R4, RZ, UR11, R5 ;  /* 0x0000000bff047c19 */ /* 0x000fe20008011605 */
[----:B------:R-:W-:Y:S01]  /*c070*/  ULDC.64 UR10, c[0x0][0x640] ;  /* 0x00019000000a7ab9 */ /* 0x000fe20000000a00 */
[----:B------:R-:W-:Y:S01]  /*c080*/  IADD3 R5, P0, RZ, -R14, RZ ;  /* 0x8000000eff057210 */ /* 0x000fe20007f1e0ff */
[----:B------:R-:W0:Y:S04]  /*c090*/  F2I.U32.TRUNC.NTZ R22, R22 ;  /* 0x0000001600167305 */ /* 0x000e28000020f000 */
[----:B------:R-:W-:Y:S01]  /*c0a0*/  IMAD.X R4, RZ, RZ, ~R4, P0 ;  /* 0x000000ffff047224 */ /* 0x000fe200000e0e04 */
[----:B------:R-:W-:-:S03]  /*c0b0*/  ISETP.NE.U32.AND P0, PT, RZ, UR10, PT ;  /* 0x0000000aff007c0c */ /* 0x000fc6000bf05070 */
[----:B------:R-:W-:Y:S01]  /*c0c0*/  IMAD R4, R4, UR8, RZ ;  /* 0x0000000804047c24 */ /* 0x000fe2000f8e02ff */
[----:B------:R-:W-:-:S03]  /*c0d0*/  ISETP.NE.AND.EX P0, PT, RZ, UR11, PT, P0 ;  /* 0x0000000bff007c0c */ /* 0x000fc6000bf05300 */
[C---:B------:R-:W-:Y:S01]  /*c0e0*/  IMAD R7, R5.reuse, UR9, R4 ;  /* 0x0000000905077c24 */ /* 0x040fe2000f8e0204 */
[----:B------:R-:W-:Y:S01]  /*c0f0*/  ULDC UR9, c[0x0][0x154] ;  /* 0x0000550000097ab9 */ /* 0x000fe20000000800 */
[----:B------:R-:W-:Y:S01]  /*c100*/  IMAD.WIDE.U32 R4, R5, UR8, R16 ;  /* 0x0000000805047c25 */ /* 0x000fe2000f8e0010 */
[----:B------:R-:W-:-:S03]  /*c110*/  ULDC UR8, c[0x0][0x618] ;  /* 0x0001860000087ab9 */ /* 0x000fc60000000800 */
[----:B0-----:R-:W-:Y:S02]  /*c120*/  IMAD.MOV R6, RZ, RZ, -R22 ;  /* 0x000000ffff067224 */ /* 0x001fe400078e0a16 */
[----:B------:R-:W-:Y:S02]  /*c130*/  IMAD.IADD R5, R5, 0x1, R7 ;  /* 0x0000000105057824 */ /* 0x000fe400078e0207 */
[----:B-1----:R-:W-:Y:S01]  /*c140*/  IMAD R15, R20, R6, R15 ;  /* 0x00000006140f7224 */ /* 0x002fe200078e020f */
[----:B--2---:R-:W-:Y:S01]  /*c150*/  I2FP.F32.U32 R6, R13 ;  /* 0x0000000d00067245 */ /* 0x004fe20000201000 */
[----:B------:R-:W0:Y:S01]  /*c160*/  LDC R20, c[0x0][0x148] ;  /* 0x00005200ff147b82 */ /* 0x000e220000000800 */
[--C-:B------:R-:W-:Y:S02]  /*c170*/  SHF.R.U64 R21, R4, UR8, R5.reuse ;  /* 0x0000000804157c19 */ /* 0x100fe40008001205 */
[----:B------:R-:W-:Y:S01]  /*c180*/  SHF.R.U32.HI R4, RZ, UR8, R5 ;  /* 0x00000008ff047c19 */ /* 0x000fe20008011605 */
[----:B------:R-:W-:Y:S01]  /*c190*/  FMUL R6, R6, UR9 ;  /* 0x0000000906067c20 */ /* 0x000fe20008400000 */
[----:B------:R-:W-:-:S02]  /*c1a0*/  ULDC UR8, c[0x0][0x608] ;  /* 0x0001820000087ab9 */ /* 0x000fc40000000800 */
[--C-:B------:R-:W-:Y:S01]  /*c1b0*/  SHF.R.U64 R23, R21, UR8, R4.reuse ;  /* 0x0000000815177c19 */ /* 0x100fe20008001204 */
[----:B------:R1:W2:Y:S01]  /*c1c0*/  F2I.U32.TRUNC.NTZ R24, R6 ;  /* 0x0000000600187305 */ /* 0x0002a2000020f000 */
[----:B------:R-:W-:Y:S01]  /*c1d0*/  SHF.R.U32.HI R4, RZ, UR8, R4 ;  /* 0x00000008ff047c19 */ /* 0x000fe20008011604 */
[----:B------:R-:W-:-:S03]  /*c1e0*/  ULDC UR8, c[0x0][0x658] ;  /* 0x0001960000087ab9 */ /* 0x000fc60000000800 */
[--C-:B------:R-:W-:Y:S02]  /*c1f0*/  SHF.R.U64 R22, R23, UR8, R4.reuse ;  /* 0x0000000817167c19 */ /* 0x100fe40008001204 */
[----:B------:R-:W-:-:S03]  /*c200*/  SHF.R.U32.HI R25, RZ, UR8, R4 ;  /* 0x00000008ff197c19 */ /* 0x000fc60008011604 */
[----:B------:R-:W-:Y:S02]  /*c210*/  IMAD.MOV.U32 R4, RZ, RZ, R22 ;  /* 0x000000ffff047224 */ /* 0x000fe400078e0016 */
[----:B------:R-:W-:Y:S01]  /*c220*/  IMAD.MOV.U32 R5, RZ, RZ, R25 ;  /* 0x000000ffff057224 */ /* 0x000fe200078e0019 */
[----:B-1----:R-:W-:Y:S06]  /*c230*/  @!P0 BRA `(.L_x_302) ;  /* 0x0000000000288947 */ /* 0x002fec0003800000 */
        /* <DEDUP_REMOVED lines=10> */
.L_x_302:
[----:B------:R-:W-:Y:S01]  /*c2e0*/  ISETP.NE.AND P0, PT, R2, 0x1, PT ;  /* 0x000000010200780c */ /* 0x000fe20003f05270 */
[----:B------:R-:W-:Y:S01]  /*c2f0*/  ULDC UR8, c[0x0][0x648] ;  /* 0x0001920000087ab9 */ /* 0x000fe20000000800 */
[----:B------:R-:W-:Y:S01]  /*c300*/  LOP3.LUT R23, R23, UR6, RZ, 0xc0, !PT ;  /* 0x0000000617177c12 */ /* 0x000fe2000f8ec0ff */
[----:B--2---:R-:W-:Y:S01]  /*c310*/  IMAD.MOV R24, RZ, RZ, -R24 ;  /* 0x000000ffff187224 */ /* 0x004fe200078e0a18 */
[----:B------:R-:W-:Y:S01]  /*c320*/  SHF.R.U64 R4, R4, UR8, R5 ;  /* 0x0000000804047c19 */ /* 0x000fe20008001205 */
[----:B------:R-:W-:Y:S01]  /*c330*/  ULDC UR8, c[0x0][0x638] ;  /* 0x00018e0000087ab9 */ /* 0x000fe20000000800 */
[----:B------:R-:W-:Y:S01]  /*c340*/  LOP3.LUT R21, R21, UR4, RZ, 0xc0, !PT ;  /* 0x0000000415157c12 */ /* 0x000fe2000f8ec0ff */
[----:B------:R-:W-:Y:S01]  /*c350*/  ULDC UR9, c[0x0][0x610] ;  /* 0x0001840000097ab9 */ /* 0x000fe20000000800 */
[----:B------:R-:W-:Y:S02]  /*c360*/  IMAD.MOV.U32 R6, RZ, RZ, R14 ;  /* 0x000000ffff067224 */ /* 0x000fe400078e000e */
[----:B------:R-:W-:-:S02]  /*c370*/  IMAD.MOV R5, RZ, RZ, -R4 ;  /* 0x000000ffff057224 */ /* 0x000fc400078e0a04 */
[----:B------:R-:W-:Y:S02]  /*c380*/  IMAD R4, R4, UR5, R23 ;  /* 0x0000000504047c24 */ /* 0x000fe4000f8e0217 */
[----:B0-----:R-:W-:Y:S02]  /*c390*/  @P0 IMAD R15, R20, R24, R13 ;  /* 0x00000018140f0224 */ /* 0x001fe400078e020d */
[----:B------:R-:W-:Y:S01]  /*c3a0*/  IMAD R22, R5, UR8, R22 ;  /* 0x0000000805167c24 */ /* 0x000fe2000f8e0216 */
[----:B------:R-:W-:Y:S01]  /*c3b0*/  ULDC UR8, c[0x0][0x600] ;  /* 0x0001800000087ab9 */ /* 0x000fe20000000800 */
[----:B------:R-:W-:Y:S02]  /*c3c0*/  IMAD R15, R4, UR9, R15 ;  /* 0x00000009040f7c24 */ /* 0x000fe4000f8e020f */
[----:B------:R-:W-:Y:S02]  /*c3d0*/  IMAD R22, R22, UR8, R21 ;  /* 0x0000000816167c24 */ /* 0x000fe4000f8e0215 */
[----:B------:R-:W-:-:S03]  /*c3e0*/  IMAD.MOV.U32 R4, RZ, RZ, 0x1 ;  /* 0x00000001ff047424 */ /* 0x000fc600078e00ff */
[----:B------:R-:W-:Y:S02]  /*c3f0*/  SEL R7, R22, R15, !P0 ;  /* 0x0000000f16077207 */ /* 0x000fe40004000000 */
[----:B------:R-:W-:-:S07]  /*c400*/  SEL R13, R15, R22, !P0 ;  /* 0x000000160f0d7207 */ /* 0x000fce0004000000 */
.L_x_300:
[----:B------:R-:W-:Y:S05]  /*c410*/  BSYNC B1 ;  /* 0x0000000000017941 */ /* 0x000fea0003800000 */
.L_x_299:
[----:B------:R-:W-:-:S13]  /*c420*/  LOP3.LUT P0, RZ, R4, 0xff, RZ, 0xc0, !PT ;  /* 0x000000ff04ff7812 */ /* 0x000fda000780c0ff */
[----:B------:R-:W-:Y:S05]  /*c430*/  @P0 BRA `(.L_x_303) ;  /* 0xfffffff400040947 */ /* 0x000fea000383ffff */
[----:B------:R-:W-:Y:S05]  /*c440*/  BSYNC B0 ;  /* 0x0000000000007941 */ /* 0x000fea0003800000 */
.L_x_292:
[----:B------:R-:W-:-:S03]  /*c450*/  UMOV UR8, 0xffffffff ;  /* 0xffffffff00087882 */ /* 0x000fc60000000000 */
[----:B------:R-:W-:Y:S05]  /*c460*/  BRA.DIV UR8, `(.L_x_304) ;  /* 0x0000000208cc7947 */ /* 0x000fea000b800000 */
[----:B------:R-:W-:-:S13]  /*c470*/  ELECT P6, URZ, PT ;  /* 0x00000000003f782f */ /* 0x000fda00038c0000 */
.L_x_316:
[----:B------:R-:W-:Y:S04]  /*c480*/  BSSY B0, `(.L_x_305) ;  /* 0x0000019000007945 */ /* 0x000fe80003800000 */
[----:B------:R-:W-:Y:S05]  /*c490*/  @!P6 BRA `(.L_x_306) ;  /* 0x00000000005ce947 */ /* 0x000fea0003800000 */
[----:B------:R-:W-:-:S04]  /*c4a0*/  LOP3.LUT R19, R19, 0x2, RZ, 0xfc, !PT ;  /* 0x0000000213137812 */ /* 0x000fc800078efcff */
[----:B------:R-:W-:-:S13]  /*c4b0*/  ISETP.NE.AND P0, PT, R19, 0x3, PT ;  /* 0x000000031300780c */ /* 0x000fda0003f05270 */
[----:B------:R-:W-:Y:S05]  /*c4c0*/  @!P0 BRA `(.L_x_307) ;  /* 0x0000000000048947 */ /* 0x000fea0003800000 */
[----:B------:R-:W-:Y:S01]  /*c4d0*/  BPT.TRAP 0x1 ;  /* 0x000000040000795c */ /* 0x000fe20000300000 */
.L_x_307:
[----:B------:R-:W0:Y:S01]  /*c4e0*/  S2R R5, SR_CgaCtaId ;  /* 0x0000000000057919 */ /* 0x000e220000008800 */
[----:B------:R-:W-:Y:S02]  /*c4f0*/  MOV R2, 0x400 ;  /* 0x0000040000027802 */ /* 0x000fe40000000f00 */
[----:B------:R-:W-:Y:S02]  /*c500*/  SHF.L.U32 R4, R0, 0x1f, RZ ;  /* 0x0000001f00047819 */ /* 0x000fe400000006ff */
[----:B0-----:R-:W-:-:S05]  /*c510*/  LEA R2, R5, R2, 0x18 ;  /* 0x0000000205027211 */ /* 0x001fca00078ec0ff */
[----:B------:R-:W-:-:S04]  /*c520*/  VIADD R2, R2, 0x10 ;  /* 0x0000001002027836 */ /* 0x000fc80000000000 */
[C---:B------:R-:W-:Y:S02]  /*c530*/  IMAD R7, R3.reuse, 0x8, R2 ;  /* 0x0000000803077824 */ /* 0x040fe400078e0202 */
[----:B------:R-:W-:Y:S02]  /*c540*/  VIADD R3, R3, 0x1 ;  /* 0x0000000103037836 */ /* 0x000fe40000000000 */
[----:B------:R-:W0:Y:S03]  /*c550*/  SYNCS.PHASECHK.TRANS64.TRYWAIT P0, [R7+URZ], R4 ;  /* 0x00000004070075a7 */ /* 0x000e26000800017f */
[----:B------:R-:W-:-:S04]  /*c560*/  ISETP.NE.AND P1, PT, R3, 0x2, PT ;  /* 0x000000020300780c */ /* 0x000fc80003f25270 */
[----:B------:R-:W-:Y:S02]  /*c570*/  SEL R5, RZ, 0x1, P1 ;  /* 0x00000001ff057807 */ /* 0x000fe40000800000 */
[----:B------:R-:W-:Y:S02]  /*c580*/  SEL R3, R3, RZ, P1 ;  /* 0x000000ff03037207 */ /* 0x000fe40000800000 */
[----:B------:R-:W-:Y:S01]  /*c590*/  LOP3.LUT R0, R0, R5, RZ, 0x3c, !PT ;  /* 0x0000000500007212 */ /* 0x000fe200078e3cff */
[----:B0-----:R-:W-:Y:S06]  /*c5a0*/  @!P0 BRA `(.L_x_308) ;  /* 0x00000000009c8947 */ /* 0x001fec0003800000 */
.L_x_317:
[----:B------:R-:W-:Y:S01]  /*c5b0*/  IMAD R3, R3, 0x8, R2 ;  /* 0x0000000803037824 */ /* 0x000fe200078e0202 */
[----:B------:R-:W-:-:S07]  /*c5c0*/  SHF.L.U32 R0, R0, 0x1f, RZ ;  /* 0x0000001f00007819 */ /* 0x000fce00000006ff */
.L_x_309:
[----:B-1----:R1:W2:Y:S02]  /*c5d0*/  SYNCS.PHASECHK.TRANS64.TRYWAIT P0, [R3+URZ], R0 ;  /* 0x00000000030075a7 */ /* 0x0022a4000800017f */
[----:B--2---:R-:W-:Y:S05]  /*c5e0*/  @!P0 NANOSLEEP.SYNCS 0x989680 ;  /* 0x009896800000895d */ /* 0x004fea0003900000 */
[----:B------:R-:W2:Y:S02]  /*c5f0*/  @!P0 SYNCS.PHASECHK.TRANS64 P0, [R3+URZ], R0 ;  /* 0x00000000030085a7 */ /* 0x000ea4000800007f */
[----:B--2---:R-:W-:Y:S05]  /*c600*/  @!P0 BRA `(.L_x_309) ;  /* 0xfffffffc00f08947 */ /* 0x004fea000383ffff */
.L_x_306:
[----:B------:R-:W-:Y:S05]  /*c610*/  BSYNC B0 ;  /* 0x0000000000007941 */ /* 0x000fea0003800000 */
.L_x_305:
[----:B------:R-:W-:Y:S05]  /*c620*/  EXIT ;  /* 0x000000000000794d */ /* 0x000fea0003800000 */
.L_x_21:
[----:B---3--:R3:W4:Y:S02]  /*c630*/  SYNCS.PHASECHK.TRANS64.TRYWAIT P1, [R3+URZ], R0 ;  /* 0x00000000030075a7 */ /* 0x008724000802017f */
[----:B----4-:R-:W-:Y:S05]  /*c640*/  @!P1 NANOSLEEP.SYNCS 0x989680 ;  /* 0x009896800000995d */ /* 0x010fea0003900000 */
[----:B------:R-:W4:Y:S02]  /*c650*/  @!P1 SYNCS.PHASECHK.TRANS64 P1, [R3+URZ], R0 ;  /* 0x00000000030095a7 */ /* 0x000f24000802007f */
[----:B----4-:R-:W-:Y:S05]  /*c660*/  @!P1 BRA `(.L_x_21) ;  /* 0xfffffffc00f09947 */ /* 0x010fea000383ffff */
[----:B------:R-:W-:Y:S05]  /*c670*/  BRA `(.L_x_20) ;  /* 0xffffff4c007c7947 */ /* 0x000fea000383ffff */
.L_x_26:
[----:B-1----:R1:W2:Y:S02]  /*c680*/  SYNCS.PHASECHK.TRANS64.TRYWAIT P1, [R5+URZ], R4 ;  /* 0x00000004050075a7 */ /* 0x0022a4000802017f */
[----:B--2---:R-:W-:Y:S05]  /*c690*/  @!P1 NANOSLEEP.SYNCS 0x989680 ;  /* 0x009896800000995d */ /* 0x004fea0003900000 */
[----:B------:R-:W2:Y:S02]  /*c6a0*/  @!P1 SYNCS.PHASECHK.TRANS64 P1, [R5+URZ], R4 ;  /* 0x00000004050095a7 */ /* 0x000ea4000802007f */
[----:B--2---:R-:W-:Y:S05]  /*c6b0*/  @!P1 BRA `(.L_x_26) ;  /* 0xfffffffc00f09947 */ /* 0x004fea000383ffff */
[----:B------:R-:W-:Y:S05]  /*c6c0*/  BRA `(.L_x_25) ;  /* 0xffffff5400807947 */ /* 0x000fea000383ffff */
.L_x_293:
[----:B------:R-:W-:Y:S01]  /*c6d0*/  BSSY B1, `(.L_x_310) ;  /* 0x0000006000017945 */ /* 0x000fe20003800000 */
[----:B------:R-:W-:-:S07]  /*c6e0*/  IMAD.MOV.U32 R15, RZ, RZ, -0x1 ;  /* 0xffffffffff0f7424 */ /* 0x000fce00078e00ff */
[----:B------:R-:W-:Y:S05]  /*c6f0*/  WARPSYNC.COLLECTIVE R15, `(.L_x_311) ;  /* 0x000000000f0c7348 */ /* 0x000fea0003c00000 */
[----:B------:R-:W-:Y:S02]  /*c700*/  ELECT P6, UR62, PT ;  /* 0x00000000003e782f */ /* 0x000fe400038c0000 */
[----:B------:R-:W-:Y:S01]  /*c710*/  MOV R14, UR62 ;  /* 0x0000003e000e7c02 */ /* 0x000fe20008000f00 */
[----:B------:R-:W-:Y:S10]  /*c720*/  ENDCOLLECTIVE ;  /* 0x000000000000791b */ /* 0x000ff40003800000 */
.L_x_311:
[----:B------:R-:W-:Y:S05]  /*c730*/  BSYNC B1 ;  /* 0x0000000000017941 */ /* 0x000fea0003800000 */
.L_x_310:
[----:B------:R-:W-:Y:S05]  /*c740*/  BRA `(.L_x_312) ;  /* 0xfffffff0004c7947 */ /* 0x000fea000383ffff */
.L_x_296:
[----:B0-----:R0:W1:Y:S02]  /*c750*/  SYNCS.PHASECHK.TRANS64.TRYWAIT P0, [R22+URZ+0x10], R13 ;  /* 0x0000100d160075a7 */ /* 0x001064000800017f */
[----:B-1----:R-:W-:Y:S05]  /*c760*/  @!P0 NANOSLEEP.SYNCS 0x989680 ;  /* 0x009896800000895d */ /* 0x002fea0003900000 */
[----:B------:R-:W1:Y:S02]  /*c770*/  @!P0 SYNCS.PHASECHK.TRANS64 P0, [R22+URZ+0x10], R13 ;  /* 0x0000100d160085a7 */ /* 0x000e64000800007f */
[----:B-1----:R-:W-:Y:S05]  /*c780*/  @!P0 BRA `(.L_x_296) ;  /* 0xfffffffc00f08947 */ /* 0x002fea000383ffff */
[----:B------:R-:W-:Y:S05]  /*c790*/  BRA `(.L_x_313) ;  /* 0xfffffff0008c7947 */ /* 0x000fea000383ffff */
.L_x_304:
[----:B------:R-:W-:Y:S01]  /*c7a0*/  BSSY B0, `(.L_x_314) ;  /* 0x0000006000007945 */ /* 0x000fe20003800000 */
[----:B------:R-:W-:-:S07]  /*c7b0*/  IMAD.MOV.U32 R15, RZ, RZ, -0x1 ;  /* 0xffffffffff0f7424 */ /* 0x000fce00078e00ff */
[----:B------:R-:W-:Y:S05]  /*c7c0*/  WARPSYNC.COLLECTIVE R15, `(.L_x_315) ;  /* 0x000000000f0c7348 */ /* 0x000fea0003c00000 */
[----:B------:R-:W-:Y:S02]  /*c7d0*/  ELECT P6, UR62, PT ;  /* 0x00000000003e782f */ /* 0x000fe400038c0000 */
[----:B------:R-:W-:Y:S01]  /*c7e0*/  MOV R14, UR62 ;  /* 0x0000003e000e7c02 */ /* 0x000fe20008000f00 */
[----:B------:R-:W-:Y:S10]  /*c7f0*/  ENDCOLLECTIVE ;  /* 0x000000000000791b */ /* 0x000ff40003800000 */
.L_x_315:
[----:B------:R-:W-:Y:S05]  /*c800*/  BSYNC B0 ;  /* 0x0000000000007941 */ /* 0x000fea0003800000 */
.L_x_314:
[----:B------:R-:W-:Y:S05]  /*c810*/  BRA `(.L_x_316) ;  /* 0xfffffffc00187947 */ /* 0x000fea000383ffff */
.L_x_308:
[----:B0-----:R0:W1:Y:S02]  /*c820*/  SYNCS.PHASECHK.TRANS64.TRYWAIT P0, [R7+URZ], R4 ;  /* 0x00000004070075a7 */ /* 0x001064000800017f */
[----:B-1----:R-:W-:Y:S05]  /*c830*/  @!P0 NANOSLEEP.SYNCS 0x989680 ;  /* 0x009896800000895d */ /* 0x002fea0003900000 */
[----:B------:R-:W1:Y:S02]  /*c840*/  @!P0 SYNCS.PHASECHK.TRANS64 P0, [R7+URZ], R4 ;  /* 0x00000004070085a7 */ /* 0x000e64000800007f */
[----:B-1----:R-:W-:Y:S05]  /*c850*/  @!P0 BRA `(.L_x_308) ;  /* 0xfffffffc00f08947 */ /* 0x002fea000383ffff */
[----:B------:R-:W-:Y:S05]  /*c860*/  BRA `(.L_x_317) ;  /* 0xfffffffc00507947 */ /* 0x000fea000383ffff */
.L_x_318:
[----:B------:R-:W-:-:S00]  /*c870*/  BRA `(.L_x_318) ;  /* 0xfffffffc00fc7947 */ /* 0x000fc0000383ffff */
[----:B------:R-:W-:-:S00]  /*c880*/  NOP ;  /* 0x0000000000007918 */ /* 0x000fc00000000000 */
[----:B------:R-:W-:-:S00]  /*c890*/  NOP ;  /* 0x0000000000007918 */ /* 0x000fc00000000000 */
[----:B------:R-:W-:-:S00]  /*c8a0*/  NOP ;  /* 0x0000000000007918 */ /* 0x000fc00000000000 */
[----:B------:R-:W-:-:S00]  /*c8b0*/  NOP ;  /* 0x0000000000007918 */ /* 0x000fc00000000000 */
[----:B------:R-:W-:-:S00]  /*c8c0*/  NOP ;  /* 0x0000000000007918 */ /* 0x000fc00000000000 */
[----:B------:R-:W-:-:S00]  /*c8d0*/  NOP ;  /* 0x0000000000007918 */ /* 0x000fc00000000000 */
[----:B------:R-:W-:-:S00]  /*c8e0*/  NOP ;  /* 0x0000000000007918 */ /* 0x000fc00000000000 */
[----:B------:R-:W-:-:S00]  /*c8f0*/  NOP ;  /* 0x0000000000007918 */ /* 0x000fc00000000000 */
.L_x_319:


//--------------------- .nv.global.init           --------------------------
	.section	.nv.global.init,"aw",@progbits
.nv.global.init:
	.type		$str$22,@object
	.size		$str$22,($str$23 - $str$22)
$str$22:
        /*0000*/ 	.byte	0x6b, 0x5f, 0x74, 0x69, 0x6c, 0x65, 0x5f, 0x63, 0x6f, 0x75, 0x6e, 0x74, 0x20, 0x3e, 0x3d, 0x20
        /*0010*/ 	.byte	0x31, 0x00
	.type		$str$23,@object
	.size		$str$23,(__unnamed_1 - $str$23)
$str$23:
        /*0012*/ 	.byte	0x2f, 0x74, 0x6d, 0x70, 0x2f, 0x63, 0x75, 0x74, 0x6c, 0x61, 0x73, 0x73, 0x5f, 0x73, 0x77, 0x65
        /*0022*/ 	.byte	0x65, 0x70, 0x5f, 0x73, 0x72, 0x63, 0x2f, 0x69, 0x6e, 0x63, 0x6c, 0x75, 0x64, 0x65, 0x2f, 0x63
        /*0032*/ 	.byte	0x75, 0x74, 0x6c, 0x61, 0x73, 0x73, 0x2f, 0x67, 0x65, 0x6d, 0x6d, 0x2f, 0x63, 0x6f, 0x6c, 0x6c
        /*0042*/ 	.byte	0x65, 0x63, 0x74, 0x69, 0x76, 0x65, 0x2f, 0x73, 0x6d, 0x39, 0x30, 0x5f, 0x6d, 0x6d, 0x61, 0x5f
        /*0052*/ 	.byte	0x74, 0x6d, 0x61, 0x5f, 0x67, 0x6d, 0x6d, 0x61, 0x5f, 0x73, 0x73, 0x5f, 0x77, 0x61, 0x72, 0x70
        /*0062*/ 	.byte	0x73, 0x70, 0x65, 0x63, 0x69, 0x61, 0x6c, 0x69, 0x7a, 0x65, 0x64, 0x2e, 0x68, 0x70, 0x70, 0x00
	.type		__unnamed_1,@object
	.size		__unnamed_1,(.L_0 - __unnamed_1)
__unnamed_1:
        /*0072*/ 	.byte	0x76, 0x6f, 0x69, 0x64, 0x20, 0x63, 0x75, 0x74, 0x6c, 0x61, 0x73, 0x73, 0x3a, 0x3a, 0x67, 0x65
        /* <DEDUP_REMOVED lines=177> */
        /*0b92*/ 	.byte	0x3a, 0x69, 0x64, 0x65, 0x6e, 0x74, 0x69, 0x74, 0x79, 0x5d, 0x00
.L_0:


//--------------------- .nv.shared._ZN7cutlass13device_kernelINS_4gemm6kernel13GemmUniversalIN4cute5tupleIJiiiiEEENS1_10collective13CollectiveMmaINS1_34MainloopSm90TmaGmmaWarpSpecializedILi2ENS5_IJNS4_1CILi1EEENSA_ILi2EEESB_EEENS1_35KernelTmaWarpSpecializedCooperativeEEENS5_IJNSA_ILi256EEENSA_ILi128EEENSA_ILi64EEEEEENS_10tfloat32_tENS5_IJlSB_lEEESK_SL_NS4_8TiledMMAINS4_8MMA_AtomIJNS4_4SM904GMMA30MMA_64x128x8_F32TF32TF32_SS_TNILNSP_7ScaleInE1ELSR_1EEEEEENS4_6LayoutINS5_IJSC_SB_SB_EEENS5_IJSB_NSA_ILi0EEESW_EEEEENS5_IJNS4_10UnderscoreESZ_SZ_EEEEENS4_23SM90_TMA_LOAD_MULTICASTENS4_14ComposedLayoutINS4_7SwizzleILi3ELi4ELi3EEENS4_18smem_ptr_flag_bitsILi32EEENSU_INS5_IJNSA_ILi8EEENSA_ILi32EEEEEENS5_IJS19_SB_EEEEEEEvNS4_8identityENS4_13SM90_TMA_LOADES1D_vS1E_EENS_8epilogue10collective6detail29Sm90TmaWarpSpecializedAdapterINS1I_15DefaultEpilogueISK_SL_SL_NS1H_6thread17LinearCombinationISK_Li1EffLNS1M_9ScaleType4KindE0ELNS_15FloatRoundStyleE2ESK_EENS1_15EpilogueDefaultEEEEEvvEEEEvNT_6ParamsE --------------------------
	.section	.nv.shared._ZN7cutlass13device_kernelINS_4gemm6kernel13GemmUniversalIN4cute5tupleIJiiiiEEENS1_10collective13CollectiveMmaINS1_34MainloopSm90TmaGmmaWarpSpecializedILi2ENS5_IJNS4_1CILi1EEENSA_ILi2EEESB_EEENS1_35KernelTmaWarpSpecializedCooperativeEEENS5_IJNSA_ILi256EEENSA_ILi128EEENSA_ILi64EEEEEENS_10tfloat32_tENS5_IJlSB_lEEESK_SL_NS4_8TiledMMAINS4_8MMA_AtomIJNS4_4SM904GMMA30MMA_64x128x8_F32TF32TF32_SS_TNILNSP_7ScaleInE1ELSR_1EEEEEENS4_6LayoutINS5_IJSC_SB_SB_EEENS5_IJSB_NSA_ILi0EEESW_EEEEENS5_IJNS4_10UnderscoreESZ_SZ_EEEEENS4_23SM90_TMA_LOAD_MULTICASTENS4_14ComposedLayoutINS4_7SwizzleILi3ELi4ELi3EEENS4_18smem_ptr_flag_bitsILi32EEENSU_INS5_IJNSA_ILi8EEENSA_ILi32EEEEEENS5_IJS19_SB_EEEEEEEvNS4_8identityENS4_13SM90_TMA_LOADES1D_vS1E_EENS_8epilogue10collective6detail29Sm90TmaWarpSpecializedAdapterINS1I_15DefaultEpilogueISK_SL_SL_NS1H_6thread17LinearCombinationISK_Li1EffLNS1M_9ScaleType4KindE0ELNS_15FloatRoundStyleE2ESK_EENS1_15EpilogueDefaultEEEEEvvEEEEvNT_6ParamsE,"aw",@nobits
	.sectionflags	@""
	.align	16
	.zero		1024


//--------------------- .nv.shared.reserved.0     --------------------------
	.section	.nv.shared.reserved.0,"aw",@nobits
	.weak		__nv_reservedSMEM_offset_0_alias
	.size		__nv_reservedSMEM_offset_0_alias, 0, 0
	.other		__nv_reservedSMEM_offset_0_alias,@"STO_CUDA_RESERVED_SHARED STV_DEFAULT"
__nv_reservedSMEM_offset_0_alias:
	.zero		0


//--------------------- .nv.global                --------------------------
	.section	.nv.global,"aw",@nobits
.nv.global:
	.type		_ZN40_INTERNAL_7eb0a734_4_k_cu_825d5126_206374cute1_E,@object
	.size		_ZN40_INTERNAL_7eb0a734_4_k_cu_825d5126_206374cute1_E,(_ZN40_INTERNAL_7eb0a734_4_k_cu_825d5126_206374cuda3std3__45__cpo6cbeginE - _ZN40_INTERNAL_7eb0a734_4_k_cu_825d5126_206374cute1_E)
_ZN40_INTERNAL_7eb0a734_4_k_cu_825d5126_206374cute1_E:
	.zero		1
	.type		_ZN40_INTERNAL_7eb0a734_4_k_cu_825d5126_206374cuda3std3__45__cpo6cbeginE,@object
	.size		_ZN40_INTERNAL_7eb0a734_4_k_cu_825d5126_206374cuda3std3__45__cpo6cbeginE,(_ZN40_INTERNAL_7eb0a734_4_k_cu_825d5126_206374cuda3std3__48in_placeE - _ZN40_INTERNAL_7eb0a734_4_k_cu_825d5126_206374cuda3std3__45__cpo6cbeginE)
_ZN40_INTERNAL_7eb0a734_4_k_cu_825d5126_206374cuda3std3__45__cpo6cbeginE:
	.zero		1
	.type		_ZN40_INTERNAL_7eb0a734_4_k_cu_825d5126_206374cuda3std3__48in_placeE,@object
	.size		_ZN40_INTERNAL_7eb0a734_4_k_cu_825d5126_206374cuda3std3__48in_placeE,(_ZN40_INTERNAL_7eb0a734_4_k_cu_825d5126_206374cuda3std6ranges3__45__cpo9iter_moveE - _ZN40_INTERNAL_7eb0a734_4_k_cu_825d5126_206374cuda3std3__48in_placeE)
_ZN40_INTERNAL_7eb0a734_4_k_cu_825d5126_206374cuda3std3__48in_placeE:
	.zero		1
	.type		_ZN40_INTERNAL_7eb0a734_4_k_cu_825d5126_206374cuda3std6ranges3__45__cpo9iter_moveE,@object
	.size		_ZN40_INTERNAL_7eb0a734_4_k_cu_825d5126_206374cuda3std6ranges3__45__cpo9iter_moveE,(_ZN40_INTERNAL_7eb0a734_4_k_cu_825d5126_206374cuda3std3__45__cpo5beginE - _ZN40_INTERNAL_7eb0a734_4_k_cu_825d5126_206374cuda3std6ranges3__45__cpo9iter_moveE)
_ZN40_INTERNAL_7eb0a734_4_k_cu_825d5126_206374cuda3std6ranges3__45__cpo9iter_moveE:
	.zero		1
	.type		_ZN40_INTERNAL_7eb0a734_4_k_cu_825d5126_206374cuda3std3__45__cpo5beginE,@object
	.size		_ZN40_INTERNAL_7eb0a734_4_k_cu_825d5126_206374cuda3std3__45__cpo5beginE,(_ZN40_INTERNAL_7eb0a734_4_k_cu_825d5126_206374cuda3std3__442_GLOBAL__N__7eb0a734_4_k_cu_825d5126_206376ignoreE - _ZN40_INTERNAL_7eb0a734_4_k_cu_825d5126_206374cuda3std3__45__cpo5beginE)
_ZN40_INTERNAL_7eb0a734_4_k_cu_825d5126_206374cuda3std3__45__cpo5beginE:
	.zero		1
	.type		_ZN40_INTERNAL_7eb0a734_4_k_cu_825d5126_206374cuda3std3__442_GLOBAL__N__7eb0a734_4_k_cu_825d5126_206376ignoreE,@object
	.size		_ZN40_INTERNAL_7eb0a734_4_k_cu_825d5126_206374cuda3std3__442_GLOBAL__N__7eb0a734_4_k_cu_825d5126_206376ignoreE,(_ZN40_INTERNAL_7eb0a734_4_k_cu_825d5126_206374cute7productE - _ZN40_INTERNAL_7eb0a734_4_k_cu_825d5126_206374cuda3std3__442_GLOBAL__N__7eb0a734_4_k_cu_825d5126_206376ignoreE)
_ZN40_INTERNAL_7eb0a734_4_k_cu_825d5126_206374cuda3std3__442_GLOBAL__N__7eb0a734_4_k_cu_825d5126_206376ignoreE:
	.zero		1
	.type		_ZN40_INTERNAL_7eb0a734_4_k_cu_825d5126_206374cute7productE,@object
	.size		_ZN40_INTERNAL_7eb0a734_4_k_cu_825d5126_206374cute7productE,(_ZN40_INTERNAL_7eb0a734_4_k_cu_825d5126_206374cuda3std3__45__cpo3endE - _ZN40_INTERNAL_7eb0a734_4_k_cu_825d5126_206374cute7productE)
_ZN40_INTERNAL_7eb0a734_4_k_cu_825d5126_206374cute7productE:
	.zero		1
	.type		_ZN40_INTERNAL_7eb0a734_4_k_cu_825d5126_206374cuda3std3__45__cpo3endE,@object
	.size		_ZN40_INTERNAL_7eb0a734_4_k_cu_825d5126_206374cuda3std3__45__cpo3endE,(_ZN40_INTERNAL_7eb0a734_4_k_cu_825d5126_206374cuda3std3__419piecewise_constructE - _ZN40_INTERNAL_7eb0a734_4_k_cu_825d5126_206374cuda3std3__45__cpo3endE)
_ZN40_INTERNAL_7eb0a734_4_k_cu_825d5126_206374cuda3std3__45__cpo3endE:
	.zero		1
	.type		_ZN40_INTERNAL_7eb0a734_4_k_cu_825d5126_206374cuda3std3__419piecewise_constructE,@object
	.size		_ZN40_INTERNAL_7eb0a734_4_k_cu_825d5126_206374cuda3std3__419piecewise_constructE,(_ZN40_INTERNAL_7eb0a734_4_k_cu_825d5126_206374cuda3std3__45__cpo4cendE - _ZN40_INTERNAL_7eb0a734_4_k_cu_825d5126_206374cuda3std3__419piecewise_constructE)
_ZN40_INTERNAL_7eb0a734_4_k_cu_825d5126_206374cuda3std3__419piecewise_constructE:
	.zero		1
	.type		_ZN40_INTERNAL_7eb0a734_4_k_cu_825d5126_206374cuda3std3__45__cpo4cendE,@object
	.size		_ZN40_INTERNAL_7eb0a734_4_k_cu_825d5126_206374cuda3std3__45__cpo4cendE,(_ZN40_INTERNAL_7eb0a734_4_k_cu_825d5126_206374cuda3std6ranges3__45__cpo4swapE - _ZN40_INTERNAL_7eb0a734_4_k_cu_825d5126_206374cuda3std3__45__cpo4cendE)
_ZN40_INTERNAL_7eb0a734_4_k_cu_825d5126_206374cuda3std3__45__cpo4cendE:
	.zero		1
	.type		_ZN40_INTERNAL_7eb0a734_4_k_cu_825d5126_206374cuda3std6ranges3__45__cpo4swapE,@object
	.size		_ZN40_INTERNAL_7eb0a734_4_k_cu_825d5126_206374cuda3std6ranges3__45__cpo4swapE,(.L_8 - _ZN40_INTERNAL_7eb0a734_4_k_cu_825d5126_206374cuda3std6ranges3__45__cpo4swapE)
_ZN40_INTERNAL_7eb0a734_4_k_cu_825d5126_206374cuda3std6ranges3__45__cpo4swapE:
	.zero		1
.L_8:


//--------------------- .nv.constant0._ZN7cutlass13device_kernelINS_4gemm6kernel13GemmUniversalIN4cute5tupleIJiiiiEEENS1_10collective13CollectiveMmaINS1_34MainloopSm90TmaGmmaWarpSpecializedILi2ENS5_IJNS4_1CILi1EEENSA_ILi2EEESB_EEENS1_35KernelTmaWarpSpecializedCooperativeEEENS5_IJNSA_ILi256EEENSA_ILi128EEENSA_ILi64EEEEEENS_10tfloat32_tENS5_IJlSB_lEEESK_SL_NS4_8TiledMMAINS4_8MMA_AtomIJNS4_4SM904GMMA30MMA_64x128x8_F32TF32TF32_SS_TNILNSP_7ScaleInE1ELSR_1EEEEEENS4_6LayoutINS5_IJSC_SB_SB_EEENS5_IJSB_NSA_ILi0EEESW_EEEEENS5_IJNS4_10UnderscoreESZ_SZ_EEEEENS4_23SM90_TMA_LOAD_MULTICASTENS4_14ComposedLayoutINS4_7SwizzleILi3ELi4ELi3EEENS4_18smem_ptr_flag_bitsILi32EEENSU_INS5_IJNSA_ILi8EEENSA_ILi32EEEEEENS5_IJS19_SB_EEEEEEEvNS4_8identityENS4_13SM90_TMA_LOADES1D_vS1E_EENS_8epilogue10collective6detail29Sm90TmaWarpSpecializedAdapterINS1I_15DefaultEpilogueISK_SL_SL_NS1H_6thread17LinearCombinationISK_Li1EffLNS1M_9ScaleType4KindE0ELNS_15FloatRoundStyleE2ESK_EENS1_15EpilogueDefaultEEEEEvvEEEEvNT_6ParamsE --------------------------
	.section	.nv.constant0._ZN7cutlass13device_kernelINS_4gemm6kernel13GemmUniversalIN4cute5tupleIJiiiiEEENS1_10collective13CollectiveMmaINS1_34MainloopSm90TmaGmmaWarpSpecializedILi2ENS5_IJNS4_1CILi1EEENSA_ILi2EEESB_EEENS1_35KernelTmaWarpSpecializedCooperativeEEENS5_IJNSA_ILi256EEENSA_ILi128EEENSA_ILi64EEEEEENS_10tfloat32_tENS5_IJlSB_lEEESK_SL_NS4_8TiledMMAINS4_8MMA_AtomIJNS4_4SM904GMMA30MMA_64x128x8_F32TF32TF32_SS_TNILNSP_7ScaleInE1ELSR_1EEEEEENS4_6LayoutINS5_IJSC_SB_SB_EEENS5_IJSB_NSA_ILi0EEESW_EEEEENS5_IJNS4_10UnderscoreESZ_SZ_EEEEENS4_23SM90_TMA_LOAD_MULTICASTENS4_14ComposedLayoutINS4_7SwizzleILi3ELi4ELi3EEENS4_18smem_ptr_flag_bitsILi32EEENSU_INS5_IJNSA_ILi8EEENSA_ILi32EEEEEENS5_IJS19_SB_EEEEEEEvNS4_8identityENS4_13SM90_TMA_LOADES1D_vS1E_EENS_8epilogue10collective6detail29Sm90TmaWarpSpecializedAdapterINS1I_15DefaultEpilogueISK_SL_SL_NS1H_6thread17LinearCombinationISK_Li1EffLNS1M_9ScaleType4KindE0ELNS_15FloatRoundStyleE2ESK_EENS1_15EpilogueDefaultEEEEEvvEEEEvNT_6ParamsE,"a",@progbits
	.sectionflags	@""
	.align	4
.nv.constant0._ZN7cutlass13device_kernelINS_4gemm6kernel13GemmUniversalIN4cute5tupleIJiiiiEEENS1_10collective13CollectiveMmaINS1_34MainloopSm90TmaGmmaWarpSpecializedILi2ENS5_IJNS4_1CILi1EEENSA_ILi2EEESB_EEENS1_35KernelTmaWarpSpecializedCooperativeEEENS5_IJNSA_ILi256EEENSA_ILi128EEENSA_ILi64EEEEEENS_10tfloat32_tENS5_IJlSB_lEEESK_SL_NS4_8TiledMMAINS4_8MMA_AtomIJNS4_4SM904GMMA30MMA_64x128x8_F32TF32TF32_SS_TNILNSP_7ScaleInE1ELSR_1EEEEEENS4_6LayoutINS5_IJSC_SB_SB_EEENS5_IJSB_NSA_ILi0EEESW_EEEEENS5_IJNS4_10UnderscoreESZ_SZ_EEEEENS4_23SM90_TMA_LOAD_MULTICASTENS4_14ComposedLayoutINS4_7SwizzleILi3ELi4ELi3EEENS4_18smem_ptr_flag_bitsILi32EEENSU_INS5_IJNSA_ILi8EEENSA_ILi32EEEEEENS5_IJS19_SB_EEEEEEEvNS4_8identityENS4_13SM90_TMA_LOADES1D_vS1E_EENS_8epilogue10collective6detail29Sm90TmaWarpSpecializedAdapterINS1I_15DefaultEpilogueISK_SL_SL_NS1H_6thread17LinearCombinationISK_Li1EffLNS1M_9ScaleType4KindE0ELNS_15FloatRoundStyleE2ESK_EENS1_15EpilogueDefaultEEEEEvvEEEEvNT_6ParamsE:
	.zero		1664


//--------------------- SYMBOLS --------------------------

	.type		.nv.reservedSmem.offset0,@object
	.size		.nv.reservedSmem.offset0,0x4
	.type		__assertfail,@function
